	.target	sm_100a

	.elftype	@"ET_EXEC"


//--------------------- .note.nv.tkinfo           --------------------------
	.section	.note.nv.tkinfo,"",@"SHT_NOTE"
	.sectionflags	@"SHF_NOTE_NV_TKINFO"
	.tkinfo
        /*0018*/ 	.word	0x00000002
        /*0030*/ 	.string	""
        /*0030*/ 	.string	"ptxas"
        /*0030*/ 	.string	"Cuda compilation tools, release 13.0, V13.0.88"
        /*0030*/ 	.string	"Build cuda_13.0.r13.0/compiler.36424714_0"
        /*0030*/ 	.string	"-arch sm_100a -m 64 "



//--------------------- .note.nv.cuinfo           --------------------------
	.section	.note.nv.cuinfo,"",@"SHT_NOTE"
	.sectionflags	@"SHF_NOTE_NV_CUINFO"
        /*0018*/ 	.short	0x0002
        /*001a*/ 	.short	0x0064
        /*001c*/ 	.short	0x0082
	.zero		2


//--------------------- .nv.info                  --------------------------
	.section	.nv.info,"",@"SHT_CUDA_INFO"
	.align	4


	//----- nvinfo : EIATTR_REGCOUNT
	.align		4
        /*0000*/ 	.byte	0x04, 0x2f
        /*0002*/ 	.short	(.L_20 - .L_19)
	.align		4
.L_19:
        /*0004*/ 	.word	index@(_ZN7cutlass13device_kernelINS_4gemm6kernel13GemmUniversalIN4cute5tupleIJiiiiEEENS1_10collective13CollectiveMmaINS1_35MainloopSm100TmaUmmaWarpSpecializedILi5ELi2ELi4ENS5_IJNS4_1CILi2EEENSA_ILi4EEENSA_ILi1EEEEEEEENS5_IJNSA_ILi64EEENSA_ILi256EEENSA_ILi128EEEEEENS_12float_e5m2_tENS5_IJlSD_lEEESK_SL_NS4_8TiledMMAINS4_8MMA_AtomIJNS4_10MMA_TraitsINS4_19SM100_MMA_F8F6F4_SSEJSK_SK_fSG_SH_NS4_17integral_constantINS4_4UMMA5MajorELSS_0EEEST_NSQ_INSR_7ScaleInELSU_0EEESV_EEEEEENS4_6LayoutINS5_IJSD_SD_SD_EEENS5_IJNSA_ILi0EEES10_S10_EEEEENS5_IJNS4_10UnderscoreES13_S13_EEEEENS4_23SM90_TMA_LOAD_MULTICASTENS4_14ComposedLayoutINS4_7SwizzleILi3ELi4ELi3EEENS4_18smem_ptr_flag_bitsILi8EEENSY_INS5_IJNSA_ILi8EEESI_EEENS5_IJSI_SD_EEEEEEEvNS4_8identityES16_S1G_vS1H_EENS_8epilogue10collective18CollectiveEpilogueINS1J_23Sm100TmaWarpSpecializedILi4ELi2ELi32ELb0ELb0EEEJSJ_NS5_IJNSY_ISG_SD_EES1O_EEESK_SL_SK_SL_NS1J_6fusion15FusionCallbacksIS1N_NS1Q_17LinearCombinationISK_fSK_fLNS_15FloatRoundStyleE2EEESJ_S1P_JEEENS4_5SM1004TMEM4LOAD26SM100_TMEM_LOAD_16dp32b32xENS4_13SM90_TMA_LOADENS17_INS18_ILi2ELi4ELi3EEES1B_NSY_INS5_IJS1C_SG_EEENS5_IJSG_SD_EEEEEEENS4_39AutoVectorizingCopyWithAssumedAlignmentILi128EEENS4_14SM90_TMA_STOREES25_S27_S27_EEEvvEEEEvNT_6ParamsE)
        /*0008*/ 	.word	0x00000076


	//----- nvinfo : EIATTR_FRAME_SIZE
	.align		4
.L_20:
        /*000c*/ 	.byte	0x04, 0x11
        /*000e*/ 	.short	(.L_22 - .L_21)
	.align		4
.L_21:
        /*0010*/ 	.word	index@($__internal_2_$__cuda_sm10x_tcgen05_guardrail_trap_unallocated_columns_being_dealloced)
        /*0014*/ 	.word	0x00000000


	//----- nvinfo : EIATTR_FRAME_SIZE
	.align		4
.L_22:
        /*0018*/ 	.byte	0x04, 0x11
        /*001a*/ 	.short	(.L_24 - .L_23)
	.align		4
.L_23:
        /*001c*/ 	.word	index@($__internal_1_$__cuda_sm10x_tcgen05_guardrail_trap_phase_invalid_during_alloc)
        /*0020*/ 	.word	0x00000000


	//----- nvinfo : EIATTR_FRAME_SIZE
	.align		4
.L_24:
        /*0024*/ 	.byte	0x04, 0x11
        /*0026*/ 	.short	(.L_26 - .L_25)
	.align		4
.L_25:
        /*0028*/ 	.word	index@($__internal_0_$__cuda_sm10x_tcgen05_guardrail_trap_col_being_dealloced_not_returned_by_alloc)
        /*002c*/ 	.word	0x00000000


	//----- nvinfo : EIATTR_FRAME_SIZE
	.align		4
.L_26:
        /*0030*/ 	.byte	0x04, 0x11
        /*0032*/ 	.short	(.L_28 - .L_27)
	.align		4
.L_27:
        /*0034*/ 	.word	index@(_ZN7cutlass13device_kernelINS_4gemm6kernel13GemmUniversalIN4cute5tupleIJiiiiEEENS1_10collective13CollectiveMmaINS1_35MainloopSm100TmaUmmaWarpSpecializedILi5ELi2ELi4ENS5_IJNS4_1CILi2EEENSA_ILi4EEENSA_ILi1EEEEEEEENS5_IJNSA_ILi64EEENSA_ILi256EEENSA_ILi128EEEEEENS_12float_e5m2_tENS5_IJlSD_lEEESK_SL_NS4_8TiledMMAINS4_8MMA_AtomIJNS4_10MMA_TraitsINS4_19SM100_MMA_F8F6F4_SSEJSK_SK_fSG_SH_NS4_17integral_constantINS4_4UMMA5MajorELSS_0EEEST_NSQ_INSR_7ScaleInELSU_0EEESV_EEEEEENS4_6LayoutINS5_IJSD_SD_SD_EEENS5_IJNSA_ILi0EEES10_S10_EEEEENS5_IJNS4_10UnderscoreES13_S13_EEEEENS4_23SM90_TMA_LOAD_MULTICASTENS4_14ComposedLayoutINS4_7SwizzleILi3ELi4ELi3EEENS4_18smem_ptr_flag_bitsILi8EEENSY_INS5_IJNSA_ILi8EEESI_EEENS5_IJSI_SD_EEEEEEEvNS4_8identityES16_S1G_vS1H_EENS_8epilogue10collective18CollectiveEpilogueINS1J_23Sm100TmaWarpSpecializedILi4ELi2ELi32ELb0ELb0EEEJSJ_NS5_IJNSY_ISG_SD_EES1O_EEESK_SL_SK_SL_NS1J_6fusion15FusionCallbacksIS1N_NS1Q_17LinearCombinationISK_fSK_fLNS_15FloatRoundStyleE2EEESJ_S1P_JEEENS4_5SM1004TMEM4LOAD26SM100_TMEM_LOAD_16dp32b32xENS4_13SM90_TMA_LOADENS17_INS18_ILi2ELi4ELi3EEES1B_NSY_INS5_IJS1C_SG_EEENS5_IJSG_SD_EEEEEEENS4_39AutoVectorizingCopyWithAssumedAlignmentILi128EEENS4_14SM90_TMA_STOREES25_S27_S27_EEEvvEEEEvNT_6ParamsE)
        /*0038*/ 	.word	0x00000000


	//----- nvinfo : EIATTR_MIN_STACK_SIZE
	.align		4
.L_28:
        /*003c*/ 	.byte	0x04, 0x12
        /*003e*/ 	.short	(.L_30 - .L_29)
	.align		4
.L_29:
        /*0040*/ 	.word	index@(_ZN7cutlass13device_kernelINS_4gemm6kernel13GemmUniversalIN4cute5tupleIJiiiiEEENS1_10collective13CollectiveMmaINS1_35MainloopSm100TmaUmmaWarpSpecializedILi5ELi2ELi4ENS5_IJNS4_1CILi2EEENSA_ILi4EEENSA_ILi1EEEEEEEENS5_IJNSA_ILi64EEENSA_ILi256EEENSA_ILi128EEEEEENS_12float_e5m2_tENS5_IJlSD_lEEESK_SL_NS4_8TiledMMAINS4_8MMA_AtomIJNS4_10MMA_TraitsINS4_19SM100_MMA_F8F6F4_SSEJSK_SK_fSG_SH_NS4_17integral_constantINS4_4UMMA5MajorELSS_0EEEST_NSQ_INSR_7ScaleInELSU_0EEESV_EEEEEENS4_6LayoutINS5_IJSD_SD_SD_EEENS5_IJNSA_ILi0EEES10_S10_EEEEENS5_IJNS4_10UnderscoreES13_S13_EEEEENS4_23SM90_TMA_LOAD_MULTICASTENS4_14ComposedLayoutINS4_7SwizzleILi3ELi4ELi3EEENS4_18smem_ptr_flag_bitsILi8EEENSY_INS5_IJNSA_ILi8EEESI_EEENS5_IJSI_SD_EEEEEEEvNS4_8identityES16_S1G_vS1H_EENS_8epilogue10collective18CollectiveEpilogueINS1J_23Sm100TmaWarpSpecializedILi4ELi2ELi32ELb0ELb0EEEJSJ_NS5_IJNSY_ISG_SD_EES1O_EEESK_SL_SK_SL_NS1J_6fusion15FusionCallbacksIS1N_NS1Q_17LinearCombinationISK_fSK_fLNS_15FloatRoundStyleE2EEESJ_S1P_JEEENS4_5SM1004TMEM4LOAD26SM100_TMEM_LOAD_16dp32b32xENS4_13SM90_TMA_LOADENS17_INS18_ILi2ELi4ELi3EEES1B_NSY_INS5_IJS1C_SG_EEENS5_IJSG_SD_EEEEEEENS4_39AutoVectorizingCopyWithAssumedAlignmentILi128EEENS4_14SM90_TMA_STOREES25_S27_S27_EEEvvEEEEvNT_6ParamsE)
        /*0044*/ 	.word	0x00000000
.L_30:


//--------------------- .nv.compat                --------------------------
	.section	.nv.compat,"",@"SHT_CUDA_COMPAT_INFO"
	.align	4
        /*0000*/ 	.byte	0x02, 0x09, 0x01, 0x00, 0x02, 0x02, 0x02, 0x00, 0x02, 0x05, 0x05, 0x00, 0x03, 0x07, 0x01, 0x01
        /*0010*/ 	.byte	0x02, 0x03, 0x01, 0x00, 0x02, 0x06, 0x01, 0x00, 0x04, 0x0b, 0x08, 0x00, 0x09, 0x00, 0x00, 0x00
        /*0020*/ 	.byte	0x00, 0x00, 0x00, 0x00


//--------------------- .nv.info._ZN7cutlass13device_kernelINS_4gemm6kernel13GemmUniversalIN4cute5tupleIJiiiiEEENS1_10collective13CollectiveMmaINS1_35MainloopSm100TmaUmmaWarpSpecializedILi5ELi2ELi4ENS5_IJNS4_1CILi2EEENSA_ILi4EEENSA_ILi1EEEEEEEENS5_IJNSA_ILi64EEENSA_ILi256EEENSA_ILi128EEEEEENS_12float_e5m2_tENS5_IJlSD_lEEESK_SL_NS4_8TiledMMAINS4_8MMA_AtomIJNS4_10MMA_TraitsINS4_19SM100_MMA_F8F6F4_SSEJSK_SK_fSG_SH_NS4_17integral_constantINS4_4UMMA5MajorELSS_0EEEST_NSQ_INSR_7ScaleInELSU_0EEESV_EEEEEENS4_6LayoutINS5_IJSD_SD_SD_EEENS5_IJNSA_ILi0EEES10_S10_EEEEENS5_IJNS4_10UnderscoreES13_S13_EEEEENS4_23SM90_TMA_LOAD_MULTICASTENS4_14ComposedLayoutINS4_7SwizzleILi3ELi4ELi3EEENS4_18smem_ptr_flag_bitsILi8EEENSY_INS5_IJNSA_ILi8EEESI_EEENS5_IJSI_SD_EEEEEEEvNS4_8identityES16_S1G_vS1H_EENS_8epilogue10collective18CollectiveEpilogueINS1J_23Sm100TmaWarpSpecializedILi4ELi2ELi32ELb0ELb0EEEJSJ_NS5_IJNSY_ISG_SD_EES1O_EEESK_SL_SK_SL_NS1J_6fusion15FusionCallbacksIS1N_NS1Q_17LinearCombinationISK_fSK_fLNS_15FloatRoundStyleE2EEESJ_S1P_JEEENS4_5SM1004TMEM4LOAD26SM100_TMEM_LOAD_16dp32b32xENS4_13SM90_TMA_LOADENS17_INS18_ILi2ELi4ELi3EEES1B_NSY_INS5_IJS1C_SG_EEENS5_IJSG_SD_EEEEEEENS4_39AutoVectorizingCopyWithAssumedAlignmentILi128EEENS4_14SM90_TMA_STOREES25_S27_S27_EEEvvEEEEvNT_6ParamsE --------------------------
	.section	.nv.info._ZN7cutlass13device_kernelINS_4gemm6kernel13GemmUniversalIN4cute5tupleIJiiiiEEENS1_10collective13CollectiveMmaINS1_35MainloopSm100TmaUmmaWarpSpecializedILi5ELi2ELi4ENS5_IJNS4_1CILi2EEENSA_ILi4EEENSA_ILi1EEEEEEEENS5_IJNSA_ILi64EEENSA_ILi256EEENSA_ILi128EEEEEENS_12float_e5m2_tENS5_IJlSD_lEEESK_SL_NS4_8TiledMMAINS4_8MMA_AtomIJNS4_10MMA_TraitsINS4_19SM100_MMA_F8F6F4_SSEJSK_SK_fSG_SH_NS4_17integral_constantINS4_4UMMA5MajorELSS_0EEEST_NSQ_INSR_7ScaleInELSU_0EEESV_EEEEEENS4_6LayoutINS5_IJSD_SD_SD_EEENS5_IJNSA_ILi0EEES10_S10_EEEEENS5_IJNS4_10UnderscoreES13_S13_EEEEENS4_23SM90_TMA_LOAD_MULTICASTENS4_14ComposedLayoutINS4_7SwizzleILi3ELi4ELi3EEENS4_18smem_ptr_flag_bitsILi8EEENSY_INS5_IJNSA_ILi8EEESI_EEENS5_IJSI_SD_EEEEEEEvNS4_8identityES16_S1G_vS1H_EENS_8epilogue10collective18CollectiveEpilogueINS1J_23Sm100TmaWarpSpecializedILi4ELi2ELi32ELb0ELb0EEEJSJ_NS5_IJNSY_ISG_SD_EES1O_EEESK_SL_SK_SL_NS1J_6fusion15FusionCallbacksIS1N_NS1Q_17LinearCombinationISK_fSK_fLNS_15FloatRoundStyleE2EEESJ_S1P_JEEENS4_5SM1004TMEM4LOAD26SM100_TMEM_LOAD_16dp32b32xENS4_13SM90_TMA_LOADENS17_INS18_ILi2ELi4ELi3EEES1B_NSY_INS5_IJS1C_SG_EEENS5_IJSG_SD_EEEEEEENS4_39AutoVectorizingCopyWithAssumedAlignmentILi128EEENS4_14SM90_TMA_STOREES25_S27_S27_EEEvvEEEEvNT_6ParamsE,"",@"SHT_CUDA_INFO"
	.sectionflags	@""
	.align	4


	//----- nvinfo : EIATTR_CUDA_API_VERSION
	.align		4
        /*0000*/ 	.byte	0x04, 0x37
        /*0002*/ 	.short	(.L_32 - .L_31)
.L_31:
        /*0004*/ 	.word	0x00000082


	//----- nvinfo : EIATTR_KPARAM_INFO
	.align		4
.L_32:
        /*0008*/ 	.byte	0x04, 0x17
        /*000a*/ 	.short	(.L_34 - .L_33)
.L_33:
        /*000c*/ 	.word	0x00000000
        /*0010*/ 	.short	0x0000
        /*0012*/ 	.short	0x0000
        /*0014*/ 	.byte	0x00, 0xf0, 0x01, 0x20


	//----- nvinfo : EIATTR_AT_ENTRY_FRAGMENTS
	.align		4
.L_34:
        /*0018*/ 	.byte	0x04, 0x4f
        /*001a*/ 	.short	(.L_36 - .L_35)


	//   ....[0]....
.L_35:
        /*001c*/ 	.word	0x00000006


	//----- nvinfo : EIATTR_RESERVED_SMEM_USED
	.align		4
.L_36:
        /*0020*/ 	.byte	0x01, 0x41
	.zero		2


	//----- nvinfo : EIATTR_SPARSE_MMA_MASK
	.align		4
        /*0024*/ 	.byte	0x03, 0x50
        /*0026*/ 	.short	0x0000


	//----- nvinfo : EIATTR_TCGEN05_1CTA_USED
	.align		4
        /*0028*/ 	.byte	0x01, 0x51
	.zero		2


	//----- nvinfo : EIATTR_MAXREG_COUNT
	.align		4
        /*002c*/ 	.byte	0x03, 0x1b
        /*002e*/ 	.short	0x00ff


	//----- nvinfo : EIATTR_NUM_BARRIERS
	.align		4
        /*0030*/ 	.byte	0x02, 0x4c
        /*0032*/ 	.byte	0x07
	.zero		1


	//----- nvinfo : EIATTR_EXTERNS
	.align		4
        /*0034*/ 	.byte	0x04, 0x0f
        /*0036*/ 	.short	(.L_38 - .L_37)


	//   ....[0]....
	.align		4
.L_37:
        /*0038*/ 	.word	index@(__assertfail)


	//----- nvinfo : EIATTR_MERCURY_ISA_VERSION
	.align		4
.L_38:
        /*003c*/ 	.byte	0x03, 0x5f
        /*003e*/ 	.short	0x0101


	//----- nvinfo : EIATTR_INT_WARP_WIDE_INSTR_OFFSETS
	.align		4
        /*0040*/ 	.byte	0x04, 0x31
        /*0042*/ 	.short	(.L_40 - .L_39)


	//   ....[0]....
.L_39:
        /*0044*/ 	.word	0x00003fa0


	//   ....[1]....
        /*0048*/ 	.word	0x00003fc0


	//   ....[2]....
        /*004c*/ 	.word	0x00003ff0


	//   ....[3]....
        /*0050*/ 	.word	0x00004b70


	//   ....[4]....
        /*0054*/ 	.word	0x00004be0


	//   ....[5]....
        /*0058*/ 	.word	0x00004cb0


	//   ....[6]....
        /*005c*/ 	.word	0x00004d30


	//   ....[7]....
        /*0060*/ 	.word	0x00004e20


	//   ....[8]....
        /*0064*/ 	.word	0x00004ea0


	//   ....[9]....
        /*0068*/ 	.word	0x00004f80


	//   ....[10]....
        /*006c*/ 	.word	0x00005030


	//----- nvinfo : EIATTR_COOP_GROUP_MASK_REGIDS
	.align		4
.L_40:
        /*0070*/ 	.byte	0x04, 0x29
        /*0072*/ 	.short	(.L_42 - .L_41)


	//   ....[0]....
.L_41:
        /*0074*/ 	.word	0xffffffff


	//   ....[1]....
        /*0078*/ 	.word	0xffffffff


	//   ....[2]....
        /*007c*/ 	.word	0xffffffff


	//   ....[3]....
        /*0080*/ 	.word	0xffffffff


	//   ....[4]....
        /*0084*/ 	.word	0xffffffff


	//   ....[5]....
        /*0088*/ 	.word	0xffffffff


	//   ....[6]....
        /*008c*/ 	.word	0xffffffff


	//   ....[7]....
        /*0090*/ 	.word	0xffffffff


	//   ....[8]....
        /*0094*/ 	.word	0xffffffff


	//   ....[9]....
        /*0098*/ 	.word	0xffffffff


	//   ....[10]....
        /*009c*/ 	.word	0xffffffff


	//   ....[11]....
        /*00a0*/ 	.word	0xffffffff


	//   ....[12]....
        /*00a4*/ 	.word	0xffffffff


	//   ....[13]....
        /*00a8*/ 	.word	0xffffffff


	//----- nvinfo : EIATTR_COOP_GROUP_INSTR_OFFSETS
	.align		4
.L_42:
        /*00ac*/ 	.byte	0x04, 0x28
        /*00ae*/ 	.short	(.L_44 - .L_43)


	//   ....[0]....
.L_43:
        /*00b0*/ 	.word	0x00000080


	//   ....[1]....
        /*00b4*/ 	.word	0x000004e0


	//   ....[2]....
        /*00b8*/ 	.word	0x000006b0


	//   ....[3]....
        /*00bc*/ 	.word	0x00000850


	//   ....[4]....
        /*00c0*/ 	.word	0x00000950


	//   ....[5]....
        /*00c4*/ 	.word	0x00000ac0


	//   ....[6]....
        /*00c8*/ 	.word	0x00000c60


	//   ....[7]....
        /*00cc*/ 	.word	0x00000e10


	//   ....[8]....
        /*00d0*/ 	.word	0x00002230


	//   ....[9]....
        /*00d4*/ 	.word	0x00003190


	//   ....[10]....
        /*00d8*/ 	.word	0x000033a0


	//   ....[11]....
        /*00dc*/ 	.word	0x000033d0


	//   ....[12]....
        /*00e0*/ 	.word	0x00003e80


	//   ....[13]....
        /*00e4*/ 	.word	0x000040b0


	//----- nvinfo : EIATTR_VRC_CTA_INIT_COUNT
	.align		4
.L_44:
        /*00e8*/ 	.byte	0x02, 0x4a
        /*00ea*/ 	.byte	0x80
	.zero		1


	//----- nvinfo : EIATTR_SYSCALL_OFFSETS
	.align		4
        /*00ec*/ 	.byte	0x04, 0x46
        /*00ee*/ 	.short	(.L_46 - .L_45)


	//   ....[0]....
.L_45:
        /*00f0*/ 	.word	0x00005ca0


	//   ....[1]....
        /*00f4*/ 	.word	0x00005de0


	//   ....[2]....
        /*00f8*/ 	.word	0x000065d0


	//   ....[3]....
        /*00fc*/ 	.word	0x00007360


	//   ....[4]....
        /*0100*/ 	.word	0x000080b0


	//   ....[5]....
        /*0104*/ 	.word	0x00008e30


	//----- nvinfo : EIATTR_MBARRIER_INSTR_OFFSETS
	.align		4
.L_46:
        /*0108*/ 	.byte	0x04, 0x39
        /*010a*/ 	.short	(.L_48 - .L_47)


	//   ....[0]....
.L_47:
        /*010c*/ 	.word	0x00000600
        /*0110*/ 	.word	0x000000ff
        /*0114*/ 	.word	0x00000000
        /*0118*/ 	.short	0x0100
        /*011a*/ 	.byte	0x04
	.zero		1


	//   ....[1]....
        /*011c*/ 	.word	0x00000610
        /*0120*/ 	.word	0x000000ff
        /*0124*/ 	.word	0x00000028
        /*0128*/ 	.short	0x0100
        /*012a*/ 	.byte	0x04
	.zero		1


	//   ....[2]....
        /*012c*/ 	.word	0x00000620
        /*0130*/ 	.word	0x000000ff
        /*0134*/ 	.word	0x00000008
        /*0138*/ 	.short	0x0100
        /*013a*/ 	.byte	0x04
	.zero		1


	//   ....[3]....
        /*013c*/ 	.word	0x00000630
        /*0140*/ 	.word	0x000000ff
        /*0144*/ 	.word	0x00000030
        /*0148*/ 	.short	0x0100
        /*014a*/ 	.byte	0x04
	.zero		1


	//   ....[4]....
        /*014c*/ 	.word	0x00000640
        /*0150*/ 	.word	0x000000ff
        /*0154*/ 	.word	0x00000010
        /*0158*/ 	.short	0x0100
        /*015a*/ 	.byte	0x04
	.zero		1


	//   ....[5]....
        /*015c*/ 	.word	0x00000650
        /*0160*/ 	.word	0x000000ff
        /*0164*/ 	.word	0x00000038
        /*0168*/ 	.short	0x0100
        /*016a*/ 	.byte	0x04
	.zero		1


	//   ....[6]....
        /*016c*/ 	.word	0x00000660
        /*0170*/ 	.word	0x000000ff
        /*0174*/ 	.word	0x00000018
        /*0178*/ 	.short	0x0100
        /*017a*/ 	.byte	0x04
	.zero		1


	//   ....[7]....
        /*017c*/ 	.word	0x00000670
        /*0180*/ 	.word	0x000000ff
        /*0184*/ 	.word	0x00000040
        /*0188*/ 	.short	0x0100
        /*018a*/ 	.byte	0x04
	.zero		1


	//   ....[8]....
        /*018c*/ 	.word	0x00000680
        /*0190*/ 	.word	0x000000ff
        /*0194*/ 	.word	0x00000020
        /*0198*/ 	.short	0x0100
        /*019a*/ 	.byte	0x04
	.zero		1


	//   ....[9]....
        /*019c*/ 	.word	0x00000690
        /*01a0*/ 	.word	0x000000ff
        /*01a4*/ 	.word	0x00000048
        /*01a8*/ 	.short	0x0100
        /*01aa*/ 	.byte	0x04
	.zero		1


	//   ....[10]....
        /*01ac*/ 	.word	0x000007c0
        /*01b0*/ 	.word	0x000000ff
        /*01b4*/ 	.word	0x00000050
        /*01b8*/ 	.short	0x0100
        /*01ba*/ 	.byte	0x04
	.zero		1


	//   ....[11]....
        /*01bc*/ 	.word	0x000007d0
        /*01c0*/ 	.word	0x000000ff
        /*01c4*/ 	.word	0x00000070
        /*01c8*/ 	.short	0x0100
        /*01ca*/ 	.byte	0x04
	.zero		1


	//   ....[12]....
        /*01cc*/ 	.word	0x000007e0
        /*01d0*/ 	.word	0x000000ff
        /*01d4*/ 	.word	0x00000058
        /*01d8*/ 	.short	0x0100
        /*01da*/ 	.byte	0x04
	.zero		1


	//   ....[13]....
        /*01dc*/ 	.word	0x000007f0
        /*01e0*/ 	.word	0x000000ff
        /*01e4*/ 	.word	0x00000078
        /*01e8*/ 	.short	0x0100
        /*01ea*/ 	.byte	0x04
	.zero		1


	//   ....[14]....
        /*01ec*/ 	.word	0x00000800
        /*01f0*/ 	.word	0x000000ff
        /*01f4*/ 	.word	0x00000060
        /*01f8*/ 	.short	0x0100
        /*01fa*/ 	.byte	0x04
	.zero		1


	//   ....[15]....
        /*01fc*/ 	.word	0x00000810
        /*0200*/ 	.word	0x000000ff
        /*0204*/ 	.word	0x00000080
        /*0208*/ 	.short	0x0100
        /*020a*/ 	.byte	0x04
	.zero		1


	//   ....[16]....
        /*020c*/ 	.word	0x00000820
        /*0210*/ 	.word	0x000000ff
        /*0214*/ 	.word	0x00000068
        /*0218*/ 	.short	0x0100
        /*021a*/ 	.byte	0x04
	.zero		1


	//   ....[17]....
        /*021c*/ 	.word	0x00000830
        /*0220*/ 	.word	0x000000ff
        /*0224*/ 	.word	0x00000088
        /*0228*/ 	.short	0x0100
        /*022a*/ 	.byte	0x04
	.zero		1


	//   ....[18]....
        /*022c*/ 	.word	0x00000920
        /*0230*/ 	.word	0x000000ff
        /*0234*/ 	.word	0x00000090
        /*0238*/ 	.short	0x0100
        /*023a*/ 	.byte	0x06
	.zero		1


	//   ....[19]....
        /*023c*/ 	.word	0x00000930
        /*0240*/ 	.word	0x000000ff
        /*0244*/ 	.word	0x00000098
        /*0248*/ 	.short	0x0100
        /*024a*/ 	.byte	0x06
	.zero		1


	//   ....[20]....
        /*024c*/ 	.word	0x00000a70
        /*0250*/ 	.word	0x000000ff
        /*0254*/ 	.word	0x000000a0
        /*0258*/ 	.short	0x0100
        /*025a*/ 	.byte	0x06
	.zero		1


	//   ....[21]....
        /*025c*/ 	.word	0x00000a80
        /*0260*/ 	.word	0x000000ff
        /*0264*/ 	.word	0x000000b0
        /*0268*/ 	.short	0x0100
        /*026a*/ 	.byte	0x06
	.zero		1


	//   ....[22]....
        /*026c*/ 	.word	0x00000a90
        /*0270*/ 	.word	0x000000ff
        /*0274*/ 	.word	0x000000a8
        /*0278*/ 	.short	0x0100
        /*027a*/ 	.byte	0x06
	.zero		1


	//   ....[23]....
        /*027c*/ 	.word	0x00000aa0
        /*0280*/ 	.word	0x000000ff
        /*0284*/ 	.word	0x000000b8
        /*0288*/ 	.short	0x0100
        /*028a*/ 	.byte	0x06
	.zero		1


	//   ....[24]....
        /*028c*/ 	.word	0x00000bd0
        /*0290*/ 	.word	0x000000ff
        /*0294*/ 	.word	0x000000c0
        /*0298*/ 	.short	0x0100
        /*029a*/ 	.byte	0x04
	.zero		1


	//   ....[25]....
        /*029c*/ 	.word	0x00000be0
        /*02a0*/ 	.word	0x000000ff
        /*02a4*/ 	.word	0x000000e0
        /*02a8*/ 	.short	0x0100
        /*02aa*/ 	.byte	0x04
	.zero		1


	//   ....[26]....
        /*02ac*/ 	.word	0x00000bf0
        /*02b0*/ 	.word	0x000000ff
        /*02b4*/ 	.word	0x000000c8
        /*02b8*/ 	.short	0x0100
        /*02ba*/ 	.byte	0x04
	.zero		1


	//   ....[27]....
        /*02bc*/ 	.word	0x00000c00
        /*02c0*/ 	.word	0x000000ff
        /*02c4*/ 	.word	0x000000e8
        /*02c8*/ 	.short	0x0100
        /*02ca*/ 	.byte	0x04
	.zero		1


	//   ....[28]....
        /*02cc*/ 	.word	0x00000c10
        /*02d0*/ 	.word	0x000000ff
        /*02d4*/ 	.word	0x000000d0
        /*02d8*/ 	.short	0x0100
        /*02da*/ 	.byte	0x04
	.zero		1


	//   ....[29]....
        /*02dc*/ 	.word	0x00000c20
        /*02e0*/ 	.word	0x000000ff
        /*02e4*/ 	.word	0x000000f0
        /*02e8*/ 	.short	0x0100
        /*02ea*/ 	.byte	0x04
	.zero		1


	//   ....[30]....
        /*02ec*/ 	.word	0x00000c30
        /*02f0*/ 	.word	0x000000ff
        /*02f4*/ 	.word	0x000000d8
        /*02f8*/ 	.short	0x0100
        /*02fa*/ 	.byte	0x04
	.zero		1


	//   ....[31]....
        /*02fc*/ 	.word	0x00000c40
        /*0300*/ 	.word	0x000000ff
        /*0304*/ 	.word	0x000000f8
        /*0308*/ 	.short	0x0100
        /*030a*/ 	.byte	0x04
	.zero		1


	//   ....[32]....
        /*030c*/ 	.word	0x00000d30
        /*0310*/ 	.word	0x000000ff
        /*0314*/ 	.word	0x00000100
        /*0318*/ 	.short	0x0100
        /*031a*/ 	.byte	0x04
	.zero		1


	//   ....[33]....
        /*031c*/ 	.word	0x00000d40
        /*0320*/ 	.word	0x000000ff
        /*0324*/ 	.word	0x00000110
        /*0328*/ 	.short	0x0100
        /*032a*/ 	.byte	0x04
	.zero		1


	//   ....[34]....
        /*032c*/ 	.word	0x00000d50
        /*0330*/ 	.word	0x000000ff
        /*0334*/ 	.word	0x00000108
        /*0338*/ 	.short	0x0100
        /*033a*/ 	.byte	0x04
	.zero		1


	//   ....[35]....
        /*033c*/ 	.word	0x00000d60
        /*0340*/ 	.word	0x000000ff
        /*0344*/ 	.word	0x00000118
        /*0348*/ 	.short	0x0100
        /*034a*/ 	.byte	0x04
	.zero		1


	//   ....[36]....
        /*034c*/ 	.word	0x00001ac0
        /*0350*/ 	.word	0x00000000
        /*0354*/ 	.word	0x00000110
        /*0358*/ 	.short	0x010a
        /*035a*/ 	.byte	0xff
	.zero		1


	//   ....[37]....
        /*035c*/ 	.word	0x00001ae0
        /*0360*/ 	.word	0x00000000
        /*0364*/ 	.word	0x00000100
        /*0368*/ 	.short	0x0101
        /*036a*/ 	.byte	0xff
	.zero		1


	//   ....[38]....
        /*036c*/ 	.word	0x00001ba0
        /*0370*/ 	.word	0x000000ff
        /*0374*/ 	.word	0x00000028
        /*0378*/ 	.short	0x010a
        /*037a*/ 	.byte	0x04
	.zero		1


	//   ....[39]....
        /*037c*/ 	.word	0x00001c30
        /*0380*/ 	.word	0x000000ff
        /*0384*/ 	.word	0x00000028
        /*0388*/ 	.short	0x010a
        /*038a*/ 	.byte	0x21
	.zero		1


	//   ....[40]....
        /*038c*/ 	.word	0x00001dc0
        /*0390*/ 	.word	0x000000ff
        /*0394*/ 	.word	0x00000028
        /*0398*/ 	.short	0x010a
        /*039a*/ 	.byte	0x05
	.zero		1


	//   ....[41]....
        /*039c*/ 	.word	0x00001ef0
        /*03a0*/ 	.word	0x000000ff
        /*03a4*/ 	.word	0x00000098
        /*03a8*/ 	.short	0x0101
        /*03aa*/ 	.byte	0x15
	.zero		1


	//   ....[42]....
        /*03ac*/ 	.word	0x00001f10
        /*03b0*/ 	.word	0x000000ff
        /*03b4*/ 	.word	0x00000028
        /*03b8*/ 	.short	0x010a
        /*03ba*/ 	.byte	0x04
	.zero		1


	//   ....[43]....
        /*03bc*/ 	.word	0x00001f90
        /*03c0*/ 	.word	0x000000ff
        /*03c4*/ 	.word	0x00000028
        /*03c8*/ 	.short	0x010a
        /*03ca*/ 	.byte	0x11
	.zero		1


	//   ....[44]....
        /*03cc*/ 	.word	0x00002120
        /*03d0*/ 	.word	0x000000ff
        /*03d4*/ 	.word	0x00000028
        /*03d8*/ 	.short	0x010a
        /*03da*/ 	.byte	0x05
	.zero		1


	//   ....[45]....
        /*03dc*/ 	.word	0x00002260
        /*03e0*/ 	.word	0x00000003
        /*03e4*/ 	.word	0x000000a0
        /*03e8*/ 	.short	0x010a
        /*03ea*/ 	.byte	0xff
	.zero		1


	//   ....[46]....
        /*03ec*/ 	.word	0x000023b0
        /*03f0*/ 	.word	0x00000000
        /*03f4*/ 	.word	0x00000000
        /*03f8*/ 	.short	0x0101
        /*03fa*/ 	.byte	0xff
	.zero		1


	//   ....[47]....
        /*03fc*/ 	.word	0x00002950
        /*0400*/ 	.word	0x000000ff
        /*0404*/ 	.word	0x00000000
        /*0408*/ 	.short	0x010a
        /*040a*/ 	.byte	0x04
	.zero		1


	//   ....[48]....
        /*040c*/ 	.word	0x000029e0
        /*0410*/ 	.word	0x000000ff
        /*0414*/ 	.word	0x00000000
        /*0418*/ 	.short	0x010a
        /*041a*/ 	.byte	0x05
	.zero		1


	//   ....[49]....
        /*041c*/ 	.word	0x00002a70
        /*0420*/ 	.word	0x000000ff
        /*0424*/ 	.word	0x00000000
        /*0428*/ 	.short	0x010a
        /*042a*/ 	.byte	0x05
	.zero		1


	//   ....[50]....
        /*042c*/ 	.word	0x00002b00
        /*0430*/ 	.word	0x000000ff
        /*0434*/ 	.word	0x00000000
        /*0438*/ 	.short	0x010a
        /*043a*/ 	.byte	0x05
	.zero		1


	//   ....[51]....
        /*043c*/ 	.word	0x00002ba0
        /*0440*/ 	.word	0x00000000
        /*0444*/ 	.word	0x00000000
        /*0448*/ 	.short	0x010a
        /*044a*/ 	.byte	0xff
	.zero		1


	//   ....[52]....
        /*044c*/ 	.word	0x00002ce0
        /*0450*/ 	.word	0x00000002
        /*0454*/ 	.word	0x00000100
        /*0458*/ 	.short	0x010a
        /*045a*/ 	.byte	0xff
	.zero		1


	//   ....[53]....
        /*045c*/ 	.word	0x00002d40
        /*0460*/ 	.word	0x00000004
        /*0464*/ 	.word	0x00000000
        /*0468*/ 	.short	0x0101
        /*046a*/ 	.byte	0xff
	.zero		1


	//   ....[54]....
        /*046c*/ 	.word	0x00002d60
        /*0470*/ 	.word	0x000000ff
        /*0474*/ 	.word	0x000000b0
        /*0478*/ 	.short	0x010a
        /*047a*/ 	.byte	0x04
	.zero		1


	//   ....[55]....
        /*047c*/ 	.word	0x00002e80
        /*0480*/ 	.word	0x00000002
        /*0484*/ 	.word	0x000000a0
        /*0488*/ 	.short	0x010a
        /*048a*/ 	.byte	0xff
	.zero		1


	//   ....[56]....
        /*048c*/ 	.word	0x00002f90
        /*0490*/ 	.word	0x00000002
        /*0494*/ 	.word	0x00000000
        /*0498*/ 	.short	0x0101
        /*049a*/ 	.byte	0xff
	.zero		1


	//   ....[57]....
        /*049c*/ 	.word	0x00003020
        /*04a0*/ 	.word	0x000000ff
        /*04a4*/ 	.word	0x000000b0
        /*04a8*/ 	.short	0x0106
        /*04aa*/ 	.byte	0x04
	.zero		1


	//   ....[58]....
        /*04ac*/ 	.word	0x00003040
        /*04b0*/ 	.word	0x000000ff
        /*04b4*/ 	.word	0x000000b0
        /*04b8*/ 	.short	0x010a
        /*04ba*/ 	.byte	0x04
	.zero		1


	//   ....[59]....
        /*04bc*/ 	.word	0x000030d0
        /*04c0*/ 	.word	0x000000ff
        /*04c4*/ 	.word	0x000000b0
        /*04c8*/ 	.short	0x0106
        /*04ca*/ 	.byte	0x07
	.zero		1


	//   ....[60]....
        /*04cc*/ 	.word	0x00003110
        /*04d0*/ 	.word	0x00000000
        /*04d4*/ 	.word	0x000000b0
        /*04d8*/ 	.short	0x010a
        /*04da*/ 	.byte	0xff
	.zero		1


	//   ....[61]....
        /*04dc*/ 	.word	0x00003670
        /*04e0*/ 	.word	0x00000000
        /*04e4*/ 	.word	0x000000a0
        /*04e8*/ 	.short	0x010a
        /*04ea*/ 	.byte	0xff
	.zero		1


	//   ....[62]....
        /*04ec*/ 	.word	0x00003770
        /*04f0*/ 	.word	0x00000003
        /*04f4*/ 	.word	0x00000000
        /*04f8*/ 	.short	0x0101
        /*04fa*/ 	.byte	0xff
	.zero		1


	//   ....[63]....
        /*04fc*/ 	.word	0x00003780
        /*0500*/ 	.word	0x000000ff
        /*0504*/ 	.word	0x00000000
        /*0508*/ 	.short	0x010a
        /*050a*/ 	.byte	0x04
	.zero		1


	//   ....[64]....
        /*050c*/ 	.word	0x00003800
        /*0510*/ 	.word	0x000000ff
        /*0514*/ 	.word	0x000000e0
        /*0518*/ 	.short	0x010a
        /*051a*/ 	.byte	0x1f
	.zero		1


	//   ....[65]....
        /*051c*/ 	.word	0x000038e0
        /*0520*/ 	.word	0x000000ff
        /*0524*/ 	.word	0x00000000
        /*0528*/ 	.short	0x010a
        /*052a*/ 	.byte	0x05
	.zero		1


	//   ....[66]....
        /*052c*/ 	.word	0x00003a20
        /*0530*/ 	.word	0x000000ff
        /*0534*/ 	.word	0x00000000
        /*0538*/ 	.short	0x010a
        /*053a*/ 	.byte	0x04
	.zero		1


	//   ....[67]....
        /*053c*/ 	.word	0x00003cb0
        /*0540*/ 	.word	0x000000ff
        /*0544*/ 	.word	0x00000000
        /*0548*/ 	.short	0x010a
        /*054a*/ 	.byte	0x04
	.zero		1


	//   ....[68]....
        /*054c*/ 	.word	0x00003d40
        /*0550*/ 	.word	0x000000ff
        /*0554*/ 	.word	0x00000000
        /*0558*/ 	.short	0x010a
        /*055a*/ 	.byte	0x05
	.zero		1


	//   ....[69]....
        /*055c*/ 	.word	0x00003dd0
        /*0560*/ 	.word	0x000000ff
        /*0564*/ 	.word	0x00000000
        /*0568*/ 	.short	0x010a
        /*056a*/ 	.byte	0x05
	.zero		1


	//   ....[70]....
        /*056c*/ 	.word	0x00003e60
        /*0570*/ 	.word	0x000000ff
        /*0574*/ 	.word	0x00000000
        /*0578*/ 	.short	0x010a
        /*057a*/ 	.byte	0x04
	.zero		1


	//   ....[71]....
        /*057c*/ 	.word	0x00004370
        /*0580*/ 	.word	0x0000000c
        /*0584*/ 	.word	0x000000a0
        /*0588*/ 	.short	0x010a
        /*058a*/ 	.byte	0xff
	.zero		1


	//   ....[72]....
        /*058c*/ 	.word	0x000044e0
        /*0590*/ 	.word	0x00000000
        /*0594*/ 	.word	0x00000000
        /*0598*/ 	.short	0x0101
        /*059a*/ 	.byte	0xff
	.zero		1


	//   ....[73]....
        /*059c*/ 	.word	0x00004970
        /*05a0*/ 	.word	0x000000ff
        /*05a4*/ 	.word	0x00000098
        /*05a8*/ 	.short	0x010a
        /*05aa*/ 	.byte	0x15
	.zero		1


	//   ....[74]....
        /*05ac*/ 	.word	0x00004af0
        /*05b0*/ 	.word	0x000000ff
        /*05b4*/ 	.word	0x00000070
        /*05b8*/ 	.short	0x010a
        /*05ba*/ 	.byte	0x15
	.zero		1


	//   ....[75]....
        /*05bc*/ 	.word	0x00004c60
        /*05c0*/ 	.word	0x000000ff
        /*05c4*/ 	.word	0x00000050
        /*05c8*/ 	.short	0x010b
        /*05ca*/ 	.byte	0x15
	.zero		1


	//   ....[76]....
        /*05cc*/ 	.word	0x00004c70
        /*05d0*/ 	.word	0x000000ff
        /*05d4*/ 	.word	0x00000000
        /*05d8*/ 	.short	0x0101
        /*05da*/ 	.byte	0x28
	.zero		1


	//   ....[77]....
        /*05dc*/ 	.word	0x00004c80
        /*05e0*/ 	.word	0x000000ff
        /*05e4*/ 	.word	0x00000078
        /*05e8*/ 	.short	0x010a
        /*05ea*/ 	.byte	0x15
	.zero		1


	//   ....[78]....
        /*05ec*/ 	.word	0x00004dd0
        /*05f0*/ 	.word	0x000000ff
        /*05f4*/ 	.word	0x00000058
        /*05f8*/ 	.short	0x010b
        /*05fa*/ 	.byte	0x15
	.zero		1


	//   ....[79]....
        /*05fc*/ 	.word	0x00004de0
        /*0600*/ 	.word	0x000000ff
        /*0604*/ 	.word	0x00000000
        /*0608*/ 	.short	0x0101
        /*060a*/ 	.byte	0x27
	.zero		1


	//   ....[80]....
        /*060c*/ 	.word	0x00004df0
        /*0610*/ 	.word	0x000000ff
        /*0614*/ 	.word	0x00000080
        /*0618*/ 	.short	0x010a
        /*061a*/ 	.byte	0x15
	.zero		1


	//   ....[81]....
        /*061c*/ 	.word	0x00004f30
        /*0620*/ 	.word	0x000000ff
        /*0624*/ 	.word	0x00000060
        /*0628*/ 	.short	0x010b
        /*062a*/ 	.byte	0x15
	.zero		1


	//   ....[82]....
        /*062c*/ 	.word	0x00004f40
        /*0630*/ 	.word	0x000000ff
        /*0634*/ 	.word	0x00000000
        /*0638*/ 	.short	0x0101
        /*063a*/ 	.byte	0x26
	.zero		1


	//   ....[83]....
        /*063c*/ 	.word	0x00004f50
        /*0640*/ 	.word	0x000000ff
        /*0644*/ 	.word	0x00000088
        /*0648*/ 	.short	0x010a
        /*064a*/ 	.byte	0x15
	.zero		1


	//   ....[84]....
        /*064c*/ 	.word	0x00005130
        /*0650*/ 	.word	0x000000ff
        /*0654*/ 	.word	0x00000068
        /*0658*/ 	.short	0x010b
        /*065a*/ 	.byte	0x15
	.zero		1


	//   ....[85]....
        /*065c*/ 	.word	0x00005140
        /*0660*/ 	.word	0x000000ff
        /*0664*/ 	.word	0x00000000
        /*0668*/ 	.short	0x0101
        /*066a*/ 	.byte	0x25
	.zero		1


	//   ....[86]....
        /*066c*/ 	.word	0x00005170
        /*0670*/ 	.word	0x000000ff
        /*0674*/ 	.word	0x00000070
        /*0678*/ 	.short	0x010a
        /*067a*/ 	.byte	0x15
	.zero		1


	//   ....[87]....
        /*067c*/ 	.word	0x00005190
        /*0680*/ 	.word	0x000000ff
        /*0684*/ 	.word	0x00000078
        /*0688*/ 	.short	0x010a
        /*068a*/ 	.byte	0x15
	.zero		1


	//   ....[88]....
        /*068c*/ 	.word	0x000051b0
        /*0690*/ 	.word	0x000000ff
        /*0694*/ 	.word	0x00000080
        /*0698*/ 	.short	0x010a
        /*069a*/ 	.byte	0x15
	.zero		1


	//   ....[89]....
        /*069c*/ 	.word	0x000051f0
        /*06a0*/ 	.word	0x00000000
        /*06a4*/ 	.word	0x00000088
        /*06a8*/ 	.short	0x010a
        /*06aa*/ 	.byte	0xff
	.zero		1


	//   ....[90]....
        /*06ac*/ 	.word	0x00005540
        /*06b0*/ 	.word	0x00000003
        /*06b4*/ 	.word	0x000000a0
        /*06b8*/ 	.short	0x010a
        /*06ba*/ 	.byte	0xff
	.zero		1


	//   ....[91]....
        /*06bc*/ 	.word	0x000056c0
        /*06c0*/ 	.word	0x00000000
        /*06c4*/ 	.word	0x00000000
        /*06c8*/ 	.short	0x0101
        /*06ca*/ 	.byte	0xff
	.zero		1


	//   ....[92]....
        /*06cc*/ 	.word	0x000061f0
        /*06d0*/ 	.word	0x00000002
        /*06d4*/ 	.word	0x00000050
        /*06d8*/ 	.short	0x010a
        /*06da*/ 	.byte	0xff
	.zero		1


	//   ....[93]....
        /*06dc*/ 	.word	0x00006230
        /*06e0*/ 	.word	0x00000047
        /*06e4*/ 	.word	0x000000c0
        /*06e8*/ 	.short	0x010a
        /*06ea*/ 	.byte	0xff
	.zero		1


	//   ....[94]....
        /*06ec*/ 	.word	0x00006320
        /*06f0*/ 	.word	0x00000002
        /*06f4*/ 	.word	0x00000050
        /*06f8*/ 	.short	0x010a
        /*06fa*/ 	.byte	0xff
	.zero		1


	//   ....[95]....
        /*06fc*/ 	.word	0x00006430
        /*0700*/ 	.word	0x00000000
        /*0704*/ 	.word	0x00000000
        /*0708*/ 	.short	0x0101
        /*070a*/ 	.byte	0xff
	.zero		1


	//   ....[96]....
        /*070c*/ 	.word	0x000064b0
        /*0710*/ 	.word	0x00000047
        /*0714*/ 	.word	0x000000c0
        /*0718*/ 	.short	0x010a
        /*071a*/ 	.byte	0xff
	.zero		1


	//   ....[97]....
        /*071c*/ 	.word	0x00007000
        /*0720*/ 	.word	0x00000069
        /*0724*/ 	.word	0x00000050
        /*0728*/ 	.short	0x010a
        /*072a*/ 	.byte	0xff
	.zero		1


	//   ....[98]....
        /*072c*/ 	.word	0x000070d0
        /*0730*/ 	.word	0x00000069
        /*0734*/ 	.word	0x00000050
        /*0738*/ 	.short	0x010a
        /*073a*/ 	.byte	0xff
	.zero		1


	//   ....[99]....
        /*073c*/ 	.word	0x000071e0
        /*0740*/ 	.word	0x00000000
        /*0744*/ 	.word	0x00000000
        /*0748*/ 	.short	0x0101
        /*074a*/ 	.byte	0xff
	.zero		1


	//   ....[100]....
        /*074c*/ 	.word	0x00007d50
        /*0750*/ 	.word	0x00000069
        /*0754*/ 	.word	0x00000050
        /*0758*/ 	.short	0x010a
        /*075a*/ 	.byte	0xff
	.zero		1


	//   ....[101]....
        /*075c*/ 	.word	0x00007e20
        /*0760*/ 	.word	0x00000069
        /*0764*/ 	.word	0x00000050
        /*0768*/ 	.short	0x010a
        /*076a*/ 	.byte	0xff
	.zero		1


	//   ....[102]....
        /*076c*/ 	.word	0x00007f30
        /*0770*/ 	.word	0x00000000
        /*0774*/ 	.word	0x00000000
        /*0778*/ 	.short	0x0101
        /*077a*/ 	.byte	0xff
	.zero		1


	//   ....[103]....
        /*077c*/ 	.word	0x00008ad0
        /*0780*/ 	.word	0x00000067
        /*0784*/ 	.word	0x00000050
        /*0788*/ 	.short	0x010a
        /*078a*/ 	.byte	0xff
	.zero		1


	//   ....[104]....
        /*078c*/ 	.word	0x00008ba0
        /*0790*/ 	.word	0x00000067
        /*0794*/ 	.word	0x00000050
        /*0798*/ 	.short	0x010a
        /*079a*/ 	.byte	0xff
	.zero		1


	//   ....[105]....
        /*079c*/ 	.word	0x00008cb0
        /*07a0*/ 	.word	0x00000000
        /*07a4*/ 	.word	0x00000000
        /*07a8*/ 	.short	0x0101
        /*07aa*/ 	.byte	0xff
	.zero		1


	//   ....[106]....
        /*07ac*/ 	.word	0x00009140
        /*07b0*/ 	.word	0x000000ff
        /*07b4*/ 	.word	0x00000000
        /*07b8*/ 	.short	0x0101
        /*07ba*/ 	.byte	0x04
	.zero		1


	//   ....[107]....
        /*07bc*/ 	.word	0x00009940
        /*07c0*/ 	.word	0x00000000
        /*07c4*/ 	.word	0x00000110
        /*07c8*/ 	.short	0x010a
        /*07ca*/ 	.byte	0xff
	.zero		1


	//   ....[108]....
        /*07cc*/ 	.word	0x000099a0
        /*07d0*/ 	.word	0x00000000
        /*07d4*/ 	.word	0x00000028
        /*07d8*/ 	.short	0x010a
        /*07da*/ 	.byte	0xff
	.zero		1


	//   ....[109]....
        /*07dc*/ 	.word	0x00009a00
        /*07e0*/ 	.word	0x00000000
        /*07e4*/ 	.word	0x00000028
        /*07e8*/ 	.short	0x010a
        /*07ea*/ 	.byte	0xff
	.zero		1


	//   ....[110]....
        /*07ec*/ 	.word	0x00009a50
        /*07f0*/ 	.word	0x00000003
        /*07f4*/ 	.word	0x000000a0
        /*07f8*/ 	.short	0x010a
        /*07fa*/ 	.byte	0xff
	.zero		1


	//   ....[111]....
        /*07fc*/ 	.word	0x00009ab0
        /*0800*/ 	.word	0x00000000
        /*0804*/ 	.word	0x00000000
        /*0808*/ 	.short	0x010a
        /*080a*/ 	.byte	0xff
	.zero		1


	//   ....[112]....
        /*080c*/ 	.word	0x00009b10
        /*0810*/ 	.word	0x00000000
        /*0814*/ 	.word	0x00000000
        /*0818*/ 	.short	0x010a
        /*081a*/ 	.byte	0xff
	.zero		1


	//   ....[113]....
        /*081c*/ 	.word	0x00009b70
        /*0820*/ 	.word	0x00000000
        /*0824*/ 	.word	0x00000000
        /*0828*/ 	.short	0x010a
        /*082a*/ 	.byte	0xff
	.zero		1


	//   ....[114]....
        /*082c*/ 	.word	0x00009bd0
        /*0830*/ 	.word	0x00000000
        /*0834*/ 	.word	0x00000000
        /*0838*/ 	.short	0x010a
        /*083a*/ 	.byte	0xff
	.zero		1


	//   ....[115]....
        /*083c*/ 	.word	0x00009c20
        /*0840*/ 	.word	0x00000002
        /*0844*/ 	.word	0x00000100
        /*0848*/ 	.short	0x010a
        /*084a*/ 	.byte	0xff
	.zero		1


	//   ....[116]....
        /*084c*/ 	.word	0x00009c80
        /*0850*/ 	.word	0x00000002
        /*0854*/ 	.word	0x000000b0
        /*0858*/ 	.short	0x010a
        /*085a*/ 	.byte	0xff
	.zero		1


	//   ....[117]....
        /*085c*/ 	.word	0x00009cd0
        /*0860*/ 	.word	0x00000002
        /*0864*/ 	.word	0x000000a0
        /*0868*/ 	.short	0x010a
        /*086a*/ 	.byte	0xff
	.zero		1


	//   ....[118]....
        /*086c*/ 	.word	0x00009d30
        /*0870*/ 	.word	0x00000000
        /*0874*/ 	.word	0x000000b0
        /*0878*/ 	.short	0x010a
        /*087a*/ 	.byte	0xff
	.zero		1


	//   ....[119]....
        /*087c*/ 	.word	0x00009d80
        /*0880*/ 	.word	0x00000000
        /*0884*/ 	.word	0x000000a0
        /*0888*/ 	.short	0x010a
        /*088a*/ 	.byte	0xff
	.zero		1


	//   ....[120]....
        /*088c*/ 	.word	0x00009de0
        /*0890*/ 	.word	0x00000003
        /*0894*/ 	.word	0x000000e0
        /*0898*/ 	.short	0x010a
        /*089a*/ 	.byte	0xff
	.zero		1


	//   ....[121]....
        /*089c*/ 	.word	0x00009e40
        /*08a0*/ 	.word	0x00000000
        /*08a4*/ 	.word	0x00000000
        /*08a8*/ 	.short	0x010a
        /*08aa*/ 	.byte	0xff
	.zero		1


	//   ....[122]....
        /*08ac*/ 	.word	0x00009ea0
        /*08b0*/ 	.word	0x00000000
        /*08b4*/ 	.word	0x00000000
        /*08b8*/ 	.short	0x010a
        /*08ba*/ 	.byte	0xff
	.zero		1


	//   ....[123]....
        /*08bc*/ 	.word	0x00009f00
        /*08c0*/ 	.word	0x00000000
        /*08c4*/ 	.word	0x00000000
        /*08c8*/ 	.short	0x010a
        /*08ca*/ 	.byte	0xff
	.zero		1


	//   ....[124]....
        /*08cc*/ 	.word	0x00009f60
        /*08d0*/ 	.word	0x00000000
        /*08d4*/ 	.word	0x00000000
        /*08d8*/ 	.short	0x010a
        /*08da*/ 	.byte	0xff
	.zero		1


	//   ....[125]....
        /*08dc*/ 	.word	0x00009fc0
        /*08e0*/ 	.word	0x00000000
        /*08e4*/ 	.word	0x00000000
        /*08e8*/ 	.short	0x010a
        /*08ea*/ 	.byte	0xff
	.zero		1


	//   ....[126]....
        /*08ec*/ 	.word	0x0000a010
        /*08f0*/ 	.word	0x0000000c
        /*08f4*/ 	.word	0x000000a0
        /*08f8*/ 	.short	0x010a
        /*08fa*/ 	.byte	0xff
	.zero		1


	//   ....[127]....
        /*08fc*/ 	.word	0x0000a070
        /*0900*/ 	.word	0x00000000
        /*0904*/ 	.word	0x00000098
        /*0908*/ 	.short	0x010a
        /*090a*/ 	.byte	0xff
	.zero		1


	//   ....[128]....
        /*090c*/ 	.word	0x0000a0d0
        /*0910*/ 	.word	0x00000000
        /*0914*/ 	.word	0x00000070
        /*0918*/ 	.short	0x010a
        /*091a*/ 	.byte	0xff
	.zero		1


	//   ....[129]....
        /*091c*/ 	.word	0x0000a130
        /*0920*/ 	.word	0x00000000
        /*0924*/ 	.word	0x00000078
        /*0928*/ 	.short	0x010a
        /*092a*/ 	.byte	0xff
	.zero		1


	//   ....[130]....
        /*092c*/ 	.word	0x0000a190
        /*0930*/ 	.word	0x00000000
        /*0934*/ 	.word	0x00000080
        /*0938*/ 	.short	0x010a
        /*093a*/ 	.byte	0xff
	.zero		1


	//   ....[131]....
        /*093c*/ 	.word	0x0000a1f0
        /*0940*/ 	.word	0x00000000
        /*0944*/ 	.word	0x00000088
        /*0948*/ 	.short	0x010a
        /*094a*/ 	.byte	0xff
	.zero		1


	//   ....[132]....
        /*094c*/ 	.word	0x0000a250
        /*0950*/ 	.word	0x00000000
        /*0954*/ 	.word	0x00000070
        /*0958*/ 	.short	0x010a
        /*095a*/ 	.byte	0xff
	.zero		1


	//   ....[133]....
        /*095c*/ 	.word	0x0000a2b0
        /*0960*/ 	.word	0x00000000
        /*0964*/ 	.word	0x00000078
        /*0968*/ 	.short	0x010a
        /*096a*/ 	.byte	0xff
	.zero		1


	//   ....[134]....
        /*096c*/ 	.word	0x0000a310
        /*0970*/ 	.word	0x00000000
        /*0974*/ 	.word	0x00000080
        /*0978*/ 	.short	0x010a
        /*097a*/ 	.byte	0xff
	.zero		1


	//   ....[135]....
        /*097c*/ 	.word	0x0000a360
        /*0980*/ 	.word	0x00000003
        /*0984*/ 	.word	0x000000a0
        /*0988*/ 	.short	0x010a
        /*098a*/ 	.byte	0xff
	.zero		1


	//   ....[136]....
        /*098c*/ 	.word	0x0000a3b0
        /*0990*/ 	.word	0x00000002
        /*0994*/ 	.word	0x00000050
        /*0998*/ 	.short	0x010a
        /*099a*/ 	.byte	0xff
	.zero		1


	//   ....[137]....
        /*099c*/ 	.word	0x0000a400
        /*09a0*/ 	.word	0x00000047
        /*09a4*/ 	.word	0x000000c0
        /*09a8*/ 	.short	0x010a
        /*09aa*/ 	.byte	0xff
	.zero		1


	//   ....[138]....
        /*09ac*/ 	.word	0x0000a450
        /*09b0*/ 	.word	0x00000069
        /*09b4*/ 	.word	0x00000050
        /*09b8*/ 	.short	0x010a
        /*09ba*/ 	.byte	0xff
	.zero		1


	//   ....[139]....
        /*09bc*/ 	.word	0x0000a4a0
        /*09c0*/ 	.word	0x00000069
        /*09c4*/ 	.word	0x00000050
        /*09c8*/ 	.short	0x010a
        /*09ca*/ 	.byte	0xff
	.zero		1


	//   ....[140]....
        /*09cc*/ 	.word	0x0000a4f0
        /*09d0*/ 	.word	0x00000067
        /*09d4*/ 	.word	0x00000050
        /*09d8*/ 	.short	0x010a
        /*09da*/ 	.byte	0xff
	.zero		1


	//----- nvinfo : EIATTR_NUM_MBARRIERS
	.align		4
.L_48:
        /*09dc*/ 	.byte	0x03, 0x38
        /*09de*/ 	.short	0x0024


	//----- nvinfo : EIATTR_EXIT_INSTR_OFFSETS
	.align		4
        /*09e0*/ 	.byte	0x04, 0x1c
        /*09e2*/ 	.short	(.L_50 - .L_49)


	//   ....[0]....
.L_49:
        /*09e4*/ 	.word	0x00002bd0


	//   ....[1]....
        /*09e8*/ 	.word	0x000030e0


	//   ....[2]....
        /*09ec*/ 	.word	0x00003140


	//   ....[3]....
        /*09f0*/ 	.word	0x000040c0


	//   ....[4]....
        /*09f4*/ 	.word	0x00005220


	//   ....[5]....
        /*09f8*/ 	.word	0x00005260


	//   ....[6]....
        /*09fc*/ 	.word	0x00009930


	//----- nvinfo : EIATTR_MAX_THREADS
	.align		4
.L_50:
        /*0a00*/ 	.byte	0x04, 0x05
        /*0a02*/ 	.short	(.L_52 - .L_51)
.L_51:
        /*0a04*/ 	.word	0x00000100
        /*0a08*/ 	.word	0x00000001
        /*0a0c*/ 	.word	0x00000001


	//----- nvinfo : EIATTR_CRS_STACK_SIZE
	.align		4
.L_52:
        /*0a10*/ 	.byte	0x04, 0x1e
        /*0a12*/ 	.short	(.L_54 - .L_53)
.L_53:
        /*0a14*/ 	.word	0x00000000


	//----- nvinfo : EIATTR_CBANK_PARAM_SIZE
	.align		4
.L_54:
        /*0a18*/ 	.byte	0x03, 0x19
        /*0a1a*/ 	.short	0x0800


	//----- nvinfo : EIATTR_PARAM_CBANK
	.align		4
        /*0a1c*/ 	.byte	0x04, 0x0a
        /*0a1e*/ 	.short	(.L_56 - .L_55)
	.align		4
.L_55:
        /*0a20*/ 	.word	index@(.nv.constant0._ZN7cutlass13device_kernelINS_4gemm6kernel13GemmUniversalIN4cute5tupleIJiiiiEEENS1_10collective13CollectiveMmaINS1_35MainloopSm100TmaUmmaWarpSpecializedILi5ELi2ELi4ENS5_IJNS4_1CILi2EEENSA_ILi4EEENSA_ILi1EEEEEEEENS5_IJNSA_ILi64EEENSA_ILi256EEENSA_ILi128EEEEEENS_12float_e5m2_tENS5_IJlSD_lEEESK_SL_NS4_8TiledMMAINS4_8MMA_AtomIJNS4_10MMA_TraitsINS4_19SM100_MMA_F8F6F4_SSEJSK_SK_fSG_SH_NS4_17integral_constantINS4_4UMMA5MajorELSS_0EEEST_NSQ_INSR_7ScaleInELSU_0EEESV_EEEEEENS4_6LayoutINS5_IJSD_SD_SD_EEENS5_IJNSA_ILi0EEES10_S10_EEEEENS5_IJNS4_10UnderscoreES13_S13_EEEEENS4_23SM90_TMA_LOAD_MULTICASTENS4_14ComposedLayoutINS4_7SwizzleILi3ELi4ELi3EEENS4_18smem_ptr_flag_bitsILi8EEENSY_INS5_IJNSA_ILi8EEESI_EEENS5_IJSI_SD_EEEEEEEvNS4_8identityES16_S1G_vS1H_EENS_8epilogue10collective18CollectiveEpilogueINS1J_23Sm100TmaWarpSpecializedILi4ELi2ELi32ELb0ELb0EEEJSJ_NS5_IJNSY_ISG_SD_EES1O_EEESK_SL_SK_SL_NS1J_6fusion15FusionCallbacksIS1N_NS1Q_17LinearCombinationISK_fSK_fLNS_15FloatRoundStyleE2EEESJ_S1P_JEEENS4_5SM1004TMEM4LOAD26SM100_TMEM_LOAD_16dp32b32xENS4_13SM90_TMA_LOADENS17_INS18_ILi2ELi4ELi3EEES1B_NSY_INS5_IJS1C_SG_EEENS5_IJSG_SD_EEEEEEENS4_39AutoVectorizingCopyWithAssumedAlignmentILi128EEENS4_14SM90_TMA_STOREES25_S27_S27_EEEvvEEEEvNT_6ParamsE)
        /*0a24*/ 	.short	0x0380
        /*0a26*/ 	.short	0x0800


	//----- nvinfo : EIATTR_SW_WAR
	.align		4
.L_56:
        /*0a28*/ 	.byte	0x04, 0x36
        /*0a2a*/ 	.short	(.L_58 - .L_57)
.L_57:
        /*0a2c*/ 	.word	0x00000008
.L_58:


//--------------------- .nv.callgraph             --------------------------
	.section	.nv.callgraph,"",@"SHT_CUDA_CALLGRAPH"
	.align	4
	.sectionentsize	8
	.align		4
        /*0000*/ 	.word	0x00000000
	.align		4
        /*0004*/ 	.word	0xffffffff
	.align		4
        /*0008*/ 	.word	index@(_ZN7cutlass13device_kernelINS_4gemm6kernel13GemmUniversalIN4cute5tupleIJiiiiEEENS1_10collective13CollectiveMmaINS1_35MainloopSm100TmaUmmaWarpSpecializedILi5ELi2ELi4ENS5_IJNS4_1CILi2EEENSA_ILi4EEENSA_ILi1EEEEEEEENS5_IJNSA_ILi64EEENSA_ILi256EEENSA_ILi128EEEEEENS_12float_e5m2_tENS5_IJlSD_lEEESK_SL_NS4_8TiledMMAINS4_8MMA_AtomIJNS4_10MMA_TraitsINS4_19SM100_MMA_F8F6F4_SSEJSK_SK_fSG_SH_NS4_17integral_constantINS4_4UMMA5MajorELSS_0EEEST_NSQ_INSR_7ScaleInELSU_0EEESV_EEEEEENS4_6LayoutINS5_IJSD_SD_SD_EEENS5_IJNSA_ILi0EEES10_S10_EEEEENS5_IJNS4_10UnderscoreES13_S13_EEEEENS4_23SM90_TMA_LOAD_MULTICASTENS4_14ComposedLayoutINS4_7SwizzleILi3ELi4ELi3EEENS4_18smem_ptr_flag_bitsILi8EEENSY_INS5_IJNSA_ILi8EEESI_EEENS5_IJSI_SD_EEEEEEEvNS4_8identityES16_S1G_vS1H_EENS_8epilogue10collective18CollectiveEpilogueINS1J_23Sm100TmaWarpSpecializedILi4ELi2ELi32ELb0ELb0EEEJSJ_NS5_IJNSY_ISG_SD_EES1O_EEESK_SL_SK_SL_NS1J_6fusion15FusionCallbacksIS1N_NS1Q_17LinearCombinationISK_fSK_fLNS_15FloatRoundStyleE2EEESJ_S1P_JEEENS4_5SM1004TMEM4LOAD26SM100_TMEM_LOAD_16dp32b32xENS4_13SM90_TMA_LOADENS17_INS18_ILi2ELi4ELi3EEES1B_NSY_INS5_IJS1C_SG_EEENS5_IJSG_SD_EEEEEEENS4_39AutoVectorizingCopyWithAssumedAlignmentILi128EEENS4_14SM90_TMA_STOREES25_S27_S27_EEEvvEEEEvNT_6ParamsE)
	.align		4
        /*000c*/ 	.word	index@(__assertfail)
	.align		4
        /*0010*/ 	.word	0x00000000
	.align		4
        /*0014*/ 	.word	0xfffffffe
	.align		4
        /*0018*/ 	.word	0x00000000
	.align		4
        /*001c*/ 	.word	0xfffffffd
	.align		4
        /*0020*/ 	.word	0x00000000
	.align		4
        /*0024*/ 	.word	0xfffffffc


//--------------------- .nv.constant4             --------------------------
	.section	.nv.constant4,"a",@progbits
	.align	8
	.align		8
.nv.constant4:
        /*0000*/ 	.dword	__assertfail
	.align		8
        /*0008*/ 	.dword	__unnamed_1
	.align		8
        /*0010*/ 	.dword	__unnamed_2
	.align		8
        /*0018*/ 	.dword	__unnamed_3
	.align		8
        /*0020*/ 	.dword	_ZN40_INTERNAL_18d9b7c4_4_k_cu_37c5d781_229444cuda3std3__45__cpo5beginE
	.align		8
        /*0028*/ 	.dword	_ZN40_INTERNAL_18d9b7c4_4_k_cu_37c5d781_229444cuda3std3__45__cpo3endE
	.align		8
        /*0030*/ 	.dword	_ZN40_INTERNAL_18d9b7c4_4_k_cu_37c5d781_229444cuda3std3__45__cpo6cbeginE
	.align		8
        /*0038*/ 	.dword	_ZN40_INTERNAL_18d9b7c4_4_k_cu_37c5d781_229444cuda3std3__45__cpo4cendE
	.align		8
        /*0040*/ 	.dword	_ZN40_INTERNAL_18d9b7c4_4_k_cu_37c5d781_229444cuda3std3__442_GLOBAL__N__18d9b7c4_4_k_cu_37c5d781_229446ignoreE
	.align		8
        /*0048*/ 	.dword	_ZN40_INTERNAL_18d9b7c4_4_k_cu_37c5d781_229444cuda3std3__419piecewise_constructE
	.align		8
        /*0050*/ 	.dword	_ZN40_INTERNAL_18d9b7c4_4_k_cu_37c5d781_229444cuda3std3__48in_placeE
	.align		8
        /*0058*/ 	.dword	_ZN40_INTERNAL_18d9b7c4_4_k_cu_37c5d781_229444cuda3std6ranges3__45__cpo4swapE
	.align		8
        /*0060*/ 	.dword	_ZN40_INTERNAL_18d9b7c4_4_k_cu_37c5d781_229444cuda3std6ranges3__45__cpo9iter_moveE
	.align		8
        /*0068*/ 	.dword	_ZN40_INTERNAL_18d9b7c4_4_k_cu_37c5d781_229444cute7productE
	.align		8
        /*0070*/ 	.dword	_ZN40_INTERNAL_18d9b7c4_4_k_cu_37c5d781_229444cute1_E
	.align		8
        /*0078*/ 	.dword	$str$25
	.align		8
        /*0080*/ 	.dword	$str$26
	.align		8
        /*0088*/ 	.dword	$str$27
	.align		8
        /*0090*/ 	.dword	$str$28


//--------------------- .text._ZN7cutlass13device_kernelINS_4gemm6kernel13GemmUniversalIN4cute5tupleIJiiiiEEENS1_10collective13CollectiveMmaINS1_35MainloopSm100TmaUmmaWarpSpecializedILi5ELi2ELi4ENS5_IJNS4_1CILi2EEENSA_ILi4EEENSA_ILi1EEEEEEEENS5_IJNSA_ILi64EEENSA_ILi256EEENSA_ILi128EEEEEENS_12float_e5m2_tENS5_IJlSD_lEEESK_SL_NS4_8TiledMMAINS4_8MMA_AtomIJNS4_10MMA_TraitsINS4_19SM100_MMA_F8F6F4_SSEJSK_SK_fSG_SH_NS4_17integral_constantINS4_4UMMA5MajorELSS_0EEEST_NSQ_INSR_7ScaleInELSU_0EEESV_EEEEEENS4_6LayoutINS5_IJSD_SD_SD_EEENS5_IJNSA_ILi0EEES10_S10_EEEEENS5_IJNS4_10UnderscoreES13_S13_EEEEENS4_23SM90_TMA_LOAD_MULTICASTENS4_14ComposedLayoutINS4_7SwizzleILi3ELi4ELi3EEENS4_18smem_ptr_flag_bitsILi8EEENSY_INS5_IJNSA_ILi8EEESI_EEENS5_IJSI_SD_EEEEEEEvNS4_8identityES16_S1G_vS1H_EENS_8epilogue10collective18CollectiveEpilogueINS1J_23Sm100TmaWarpSpecializedILi4ELi2ELi32ELb0ELb0EEEJSJ_NS5_IJNSY_ISG_SD_EES1O_EEESK_SL_SK_SL_NS1J_6fusion15FusionCallbacksIS1N_NS1Q_17LinearCombinationISK_fSK_fLNS_15FloatRoundStyleE2EEESJ_S1P_JEEENS4_5SM1004TMEM4LOAD26SM100_TMEM_LOAD_16dp32b32xENS4_13SM90_TMA_LOADENS17_INS18_ILi2ELi4ELi3EEES1B_NSY_INS5_IJS1C_SG_EEENS5_IJSG_SD_EEEEEEENS4_39AutoVectorizingCopyWithAssumedAlignmentILi128EEENS4_14SM90_TMA_STOREES25_S27_S27_EEEvvEEEEvNT_6ParamsE --------------------------
	.section	.text._ZN7cutlass13device_kernelINS_4gemm6kernel13GemmUniversalIN4cute5tupleIJiiiiEEENS1_10collective13CollectiveMmaINS1_35MainloopSm100TmaUmmaWarpSpecializedILi5ELi2ELi4ENS5_IJNS4_1CILi2EEENSA_ILi4EEENSA_ILi1EEEEEEEENS5_IJNSA_ILi64EEENSA_ILi256EEENSA_ILi128EEEEEENS_12float_e5m2_tENS5_IJlSD_lEEESK_SL_NS4_8TiledMMAINS4_8MMA_AtomIJNS4_10MMA_TraitsINS4_19SM100_MMA_F8F6F4_SSEJSK_SK_fSG_SH_NS4_17integral_constantINS4_4UMMA5MajorELSS_0EEEST_NSQ_INSR_7ScaleInELSU_0EEESV_EEEEEENS4_6LayoutINS5_IJSD_SD_SD_EEENS5_IJNSA_ILi0EEES10_S10_EEEEENS5_IJNS4_10UnderscoreES13_S13_EEEEENS4_23SM90_TMA_LOAD_MULTICASTENS4_14ComposedLayoutINS4_7SwizzleILi3ELi4ELi3EEENS4_18smem_ptr_flag_bitsILi8EEENSY_INS5_IJNSA_ILi8EEESI_EEENS5_IJSI_SD_EEEEEEEvNS4_8identityES16_S1G_vS1H_EENS_8epilogue10collective18CollectiveEpilogueINS1J_23Sm100TmaWarpSpecializedILi4ELi2ELi32ELb0ELb0EEEJSJ_NS5_IJNSY_ISG_SD_EES1O_EEESK_SL_SK_SL_NS1J_6fusion15FusionCallbacksIS1N_NS1Q_17LinearCombinationISK_fSK_fLNS_15FloatRoundStyleE2EEESJ_S1P_JEEENS4_5SM1004TMEM4LOAD26SM100_TMEM_LOAD_16dp32b32xENS4_13SM90_TMA_LOADENS17_INS18_ILi2ELi4ELi3EEES1B_NSY_INS5_IJS1C_SG_EEENS5_IJSG_SD_EEEEEEENS4_39AutoVectorizingCopyWithAssumedAlignmentILi128EEENS4_14SM90_TMA_STOREES25_S27_S27_EEEvvEEEEvNT_6ParamsE,"ax",@progbits
	.align	128
.text._ZN7cutlass13device_kernelINS_4gemm6kernel13GemmUniversalIN4cute5tupleIJiiiiEEENS1_10collective13CollectiveMmaINS1_35MainloopSm100TmaUmmaWarpSpecializedILi5ELi2ELi4ENS5_IJNS4_1CILi2EEENSA_ILi4EEENSA_ILi1EEEEEEEENS5_IJNSA_ILi64EEENSA_ILi256EEENSA_ILi128EEEEEENS_12float_e5m2_tENS5_IJlSD_lEEESK_SL_NS4_8TiledMMAINS4_8MMA_AtomIJNS4_10MMA_TraitsINS4_19SM100_MMA_F8F6F4_SSEJSK_SK_fSG_SH_NS4_17integral_constantINS4_4UMMA5MajorELSS_0EEEST_NSQ_INSR_7ScaleInELSU_0EEESV_EEEEEENS4_6LayoutINS5_IJSD_SD_SD_EEENS5_IJNSA_ILi0EEES10_S10_EEEEENS5_IJNS4_10UnderscoreES13_S13_EEEEENS4_23SM90_TMA_LOAD_MULTICASTENS4_14ComposedLayoutINS4_7SwizzleILi3ELi4ELi3EEENS4_18smem_ptr_flag_bitsILi8EEENSY_INS5_IJNSA_ILi8EEESI_EEENS5_IJSI_SD_EEEEEEEvNS4_8identityES16_S1G_vS1H_EENS_8epilogue10collective18CollectiveEpilogueINS1J_23Sm100TmaWarpSpecializedILi4ELi2ELi32ELb0ELb0EEEJSJ_NS5_IJNSY_ISG_SD_EES1O_EEESK_SL_SK_SL_NS1J_6fusion15FusionCallbacksIS1N_NS1Q_17LinearCombinationISK_fSK_fLNS_15FloatRoundStyleE2EEESJ_S1P_JEEENS4_5SM1004TMEM4LOAD26SM100_TMEM_LOAD_16dp32b32xENS4_13SM90_TMA_LOADENS17_INS18_ILi2ELi4ELi3EEES1B_NSY_INS5_IJS1C_SG_EEENS5_IJSG_SD_EEEEEEENS4_39AutoVectorizingCopyWithAssumedAlignmentILi128EEENS4_14SM90_TMA_STOREES25_S27_S27_EEEvvEEEEvNT_6ParamsE:
        .type           _ZN7cutlass13device_kernelINS_4gemm6kernel13GemmUniversalIN4cute5tupleIJiiiiEEENS1_10collective13CollectiveMmaINS1_35MainloopSm100TmaUmmaWarpSpecializedILi5ELi2ELi4ENS5_IJNS4_1CILi2EEENSA_ILi4EEENSA_ILi1EEEEEEEENS5_IJNSA_ILi64EEENSA_ILi256EEENSA_ILi128EEEEEENS_12float_e5m2_tENS5_IJlSD_lEEESK_SL_NS4_8TiledMMAINS4_8MMA_AtomIJNS4_10MMA_TraitsINS4_19SM100_MMA_F8F6F4_SSEJSK_SK_fSG_SH_NS4_17integral_constantINS4_4UMMA5MajorELSS_0EEEST_NSQ_INSR_7ScaleInELSU_0EEESV_EEEEEENS4_6LayoutINS5_IJSD_SD_SD_EEENS5_IJNSA_ILi0EEES10_S10_EEEEENS5_IJNS4_10UnderscoreES13_S13_EEEEENS4_23SM90_TMA_LOAD_MULTICASTENS4_14ComposedLayoutINS4_7SwizzleILi3ELi4ELi3EEENS4_18smem_ptr_flag_bitsILi8EEENSY_INS5_IJNSA_ILi8EEESI_EEENS5_IJSI_SD_EEEEEEEvNS4_8identityES16_S1G_vS1H_EENS_8epilogue10collective18CollectiveEpilogueINS1J_23Sm100TmaWarpSpecializedILi4ELi2ELi32ELb0ELb0EEEJSJ_NS5_IJNSY_ISG_SD_EES1O_EEESK_SL_SK_SL_NS1J_6fusion15FusionCallbacksIS1N_NS1Q_17LinearCombinationISK_fSK_fLNS_15FloatRoundStyleE2EEESJ_S1P_JEEENS4_5SM1004TMEM4LOAD26SM100_TMEM_LOAD_16dp32b32xENS4_13SM90_TMA_LOADENS17_INS18_ILi2ELi4ELi3EEES1B_NSY_INS5_IJS1C_SG_EEENS5_IJSG_SD_EEEEEEENS4_39AutoVectorizingCopyWithAssumedAlignmentILi128EEENS4_14SM90_TMA_STOREES25_S27_S27_EEEvvEEEEvNT_6ParamsE,@function
        .size           _ZN7cutlass13device_kernelINS_4gemm6kernel13GemmUniversalIN4cute5tupleIJiiiiEEENS1_10collective13CollectiveMmaINS1_35MainloopSm100TmaUmmaWarpSpecializedILi5ELi2ELi4ENS5_IJNS4_1CILi2EEENSA_ILi4EEENSA_ILi1EEEEEEEENS5_IJNSA_ILi64EEENSA_ILi256EEENSA_ILi128EEEEEENS_12float_e5m2_tENS5_IJlSD_lEEESK_SL_NS4_8TiledMMAINS4_8MMA_AtomIJNS4_10MMA_TraitsINS4_19SM100_MMA_F8F6F4_SSEJSK_SK_fSG_SH_NS4_17integral_constantINS4_4UMMA5MajorELSS_0EEEST_NSQ_INSR_7ScaleInELSU_0EEESV_EEEEEENS4_6LayoutINS5_IJSD_SD_SD_EEENS5_IJNSA_ILi0EEES10_S10_EEEEENS5_IJNS4_10UnderscoreES13_S13_EEEEENS4_23SM90_TMA_LOAD_MULTICASTENS4_14ComposedLayoutINS4_7SwizzleILi3ELi4ELi3EEENS4_18smem_ptr_flag_bitsILi8EEENSY_INS5_IJNSA_ILi8EEESI_EEENS5_IJSI_SD_EEEEEEEvNS4_8identityES16_S1G_vS1H_EENS_8epilogue10collective18CollectiveEpilogueINS1J_23Sm100TmaWarpSpecializedILi4ELi2ELi32ELb0ELb0EEEJSJ_NS5_IJNSY_ISG_SD_EES1O_EEESK_SL_SK_SL_NS1J_6fusion15FusionCallbacksIS1N_NS1Q_17LinearCombinationISK_fSK_fLNS_15FloatRoundStyleE2EEESJ_S1P_JEEENS4_5SM1004TMEM4LOAD26SM100_TMEM_LOAD_16dp32b32xENS4_13SM90_TMA_LOADENS17_INS18_ILi2ELi4ELi3EEES1B_NSY_INS5_IJS1C_SG_EEENS5_IJSG_SD_EEEEEEENS4_39AutoVectorizingCopyWithAssumedAlignmentILi128EEENS4_14SM90_TMA_STOREES25_S27_S27_EEEvvEEEEvNT_6ParamsE,(.L_x_180 - _ZN7cutlass13device_kernelINS_4gemm6kernel13GemmUniversalIN4cute5tupleIJiiiiEEENS1_10collective13CollectiveMmaINS1_35MainloopSm100TmaUmmaWarpSpecializedILi5ELi2ELi4ENS5_IJNS4_1CILi2EEENSA_ILi4EEENSA_ILi1EEEEEEEENS5_IJNSA_ILi64EEENSA_ILi256EEENSA_ILi128EEEEEENS_12float_e5m2_tENS5_IJlSD_lEEESK_SL_NS4_8TiledMMAINS4_8MMA_AtomIJNS4_10MMA_TraitsINS4_19SM100_MMA_F8F6F4_SSEJSK_SK_fSG_SH_NS4_17integral_constantINS4_4UMMA5MajorELSS_0EEEST_NSQ_INSR_7ScaleInELSU_0EEESV_EEEEEENS4_6LayoutINS5_IJSD_SD_SD_EEENS5_IJNSA_ILi0EEES10_S10_EEEEENS5_IJNS4_10UnderscoreES13_S13_EEEEENS4_23SM90_TMA_LOAD_MULTICASTENS4_14ComposedLayoutINS4_7SwizzleILi3ELi4ELi3EEENS4_18smem_ptr_flag_bitsILi8EEENSY_INS5_IJNSA_ILi8EEESI_EEENS5_IJSI_SD_EEEEEEEvNS4_8identityES16_S1G_vS1H_EENS_8epilogue10collective18CollectiveEpilogueINS1J_23Sm100TmaWarpSpecializedILi4ELi2ELi32ELb0ELb0EEEJSJ_NS5_IJNSY_ISG_SD_EES1O_EEESK_SL_SK_SL_NS1J_6fusion15FusionCallbacksIS1N_NS1Q_17LinearCombinationISK_fSK_fLNS_15FloatRoundStyleE2EEESJ_S1P_JEEENS4_5SM1004TMEM4LOAD26SM100_TMEM_LOAD_16dp32b32xENS4_13SM90_TMA_LOADENS17_INS18_ILi2ELi4ELi3EEES1B_NSY_INS5_IJS1C_SG_EEENS5_IJSG_SD_EEEEEEENS4_39AutoVectorizingCopyWithAssumedAlignmentILi128EEENS4_14SM90_TMA_STOREES25_S27_S27_EEEvvEEEEvNT_6ParamsE)
        .other          _ZN7cutlass13device_kernelINS_4gemm6kernel13GemmUniversalIN4cute5tupleIJiiiiEEENS1_10collective13CollectiveMmaINS1_35MainloopSm100TmaUmmaWarpSpecializedILi5ELi2ELi4ENS5_IJNS4_1CILi2EEENSA_ILi4EEENSA_ILi1EEEEEEEENS5_IJNSA_ILi64EEENSA_ILi256EEENSA_ILi128EEEEEENS_12float_e5m2_tENS5_IJlSD_lEEESK_SL_NS4_8TiledMMAINS4_8MMA_AtomIJNS4_10MMA_TraitsINS4_19SM100_MMA_F8F6F4_SSEJSK_SK_fSG_SH_NS4_17integral_constantINS4_4UMMA5MajorELSS_0EEEST_NSQ_INSR_7ScaleInELSU_0EEESV_EEEEEENS4_6LayoutINS5_IJSD_SD_SD_EEENS5_IJNSA_ILi0EEES10_S10_EEEEENS5_IJNS4_10UnderscoreES13_S13_EEEEENS4_23SM90_TMA_LOAD_MULTICASTENS4_14ComposedLayoutINS4_7SwizzleILi3ELi4ELi3EEENS4_18smem_ptr_flag_bitsILi8EEENSY_INS5_IJNSA_ILi8EEESI_EEENS5_IJSI_SD_EEEEEEEvNS4_8identityES16_S1G_vS1H_EENS_8epilogue10collective18CollectiveEpilogueINS1J_23Sm100TmaWarpSpecializedILi4ELi2ELi32ELb0ELb0EEEJSJ_NS5_IJNSY_ISG_SD_EES1O_EEESK_SL_SK_SL_NS1J_6fusion15FusionCallbacksIS1N_NS1Q_17LinearCombinationISK_fSK_fLNS_15FloatRoundStyleE2EEESJ_S1P_JEEENS4_5SM1004TMEM4LOAD26SM100_TMEM_LOAD_16dp32b32xENS4_13SM90_TMA_LOADENS17_INS18_ILi2ELi4ELi3EEES1B_NSY_INS5_IJS1C_SG_EEENS5_IJSG_SD_EEEEEEENS4_39AutoVectorizingCopyWithAssumedAlignmentILi128EEENS4_14SM90_TMA_STOREES25_S27_S27_EEEvvEEEEvNT_6ParamsE,@"STO_CUDA_ENTRY STV_DEFAULT"
_ZN7cutlass13device_kernelINS_4gemm6kernel13GemmUniversalIN4cute5tupleIJiiiiEEENS1_10collective13CollectiveMmaINS1_35MainloopSm100TmaUmmaWarpSpecializedILi5ELi2ELi4ENS5_IJNS4_1CILi2EEENSA_ILi4EEENSA_ILi1EEEEEEEENS5_IJNSA_ILi64EEENSA_ILi256EEENSA_ILi128EEEEEENS_12float_e5m2_tENS5_IJlSD_lEEESK_SL_NS4_8TiledMMAINS4_8MMA_AtomIJNS4_10MMA_TraitsINS4_19SM100_MMA_F8F6F4_SSEJSK_SK_fSG_SH_NS4_17integral_constantINS4_4UMMA5MajorELSS_0EEEST_NSQ_INSR_7ScaleInELSU_0EEESV_EEEEEENS4_6LayoutINS5_IJSD_SD_SD_EEENS5_IJNSA_ILi0EEES10_S10_EEEEENS5_IJNS4_10UnderscoreES13_S13_EEEEENS4_23SM90_TMA_LOAD_MULTICASTENS4_14ComposedLayoutINS4_7SwizzleILi3ELi4ELi3EEENS4_18smem_ptr_flag_bitsILi8EEENSY_INS5_IJNSA_ILi8EEESI_EEENS5_IJSI_SD_EEEEEEEvNS4_8identityES16_S1G_vS1H_EENS_8epilogue10collective18CollectiveEpilogueINS1J_23Sm100TmaWarpSpecializedILi4ELi2ELi32ELb0ELb0EEEJSJ_NS5_IJNSY_ISG_SD_EES1O_EEESK_SL_SK_SL_NS1J_6fusion15FusionCallbacksIS1N_NS1Q_17LinearCombinationISK_fSK_fLNS_15FloatRoundStyleE2EEESJ_S1P_JEEENS4_5SM1004TMEM4LOAD26SM100_TMEM_LOAD_16dp32b32xENS4_13SM90_TMA_LOADENS17_INS18_ILi2ELi4ELi3EEES1B_NSY_INS5_IJS1C_SG_EEENS5_IJSG_SD_EEEEEEENS4_39AutoVectorizingCopyWithAssumedAlignmentILi128EEENS4_14SM90_TMA_STOREES25_S27_S27_EEEvvEEEEvNT_6ParamsE:
[----:B------:R-:W1:Y:S01]  /*0000*/  LDC R1, c[0x0][0x37c] ;  /* 0x0000df00ff017b82 */ /* 0x000e620000000800 */
[----:B------:R-:W2:Y:S01]  /*0010*/  S2R R97, SR_TID.X ;  /* 0x0000000000617919 */ /* 0x000ea20000002100 */
[----:B------:R-:W3:Y:S01]  /*0020*/  LDCU.64 UR8, c[0x0][0x890] ;  /* 0x00011200ff0877ac */ /* 0x000ee20008000a00 */
[----:B------:R-:W-:Y:S02]  /*0030*/  PRMT R89, RZ, 0x7610, R89 ;  /* 0x00007610ff597816 */ /* 0x000fe40000000059 */
[----:B------:R-:W-:Y:S02]  /*0040*/  ELECT P3, URZ, PT ;  /* 0x0000000000ff782f */ /* 0x000fe40003860000 */
[----:B---3--:R-:W-:-:S04]  /*0050*/  ISETP.NE.U32.AND P0, PT, RZ, UR8, PT ;  /* 0x00000008ff007c0c */ /* 0x008fc8000bf05070 */
[----:B------:R-:W-:Y:S02]  /*0060*/  ISETP.NE.AND.EX P1, PT, RZ, UR9, PT, P0 ;  /* 0x00000009ff007c0c */ /* 0x000fe4000bf25300 */
[----:B--2---:R-:W-:-:S05]  /*0070*/  SHF.R.U32.HI R90, RZ, 0x5, R97 ;  /* 0x00000005ff5a7819 */ /* 0x004fca0000011661 */
[----:B------:R-:W2:Y:S02]  /*0080*/  SHFL.IDX PT, R0, R90, RZ, 0x1f ;  /* 0x00001fff5a007589 */ /* 0x000ea400000e0000 */
[----:B--2---:R-:W-:-:S04]  /*0090*/  R2UR UR17, R0 ;  /* 0x00000000001172ca */ /* 0x004fc800000e0000 */
[----:B-1----:R-:W-:Y:S05]  /*00a0*/  @P1 BRA `(.L_x_0) ;  /* 0x0000000000301947 */ /* 0x002fea0003800000 */
[----:B------:R-:W1:Y:S02]  /*00b0*/  LDCU.64 UR4, c[0x0][0x888] ;  /* 0x00011100ff0477ac */ /* 0x000e640008000a00 */
[----:B-1----:R-:W-:-:S04]  /*00c0*/  UISETP.NE.U32.AND UP0, UPT, UR4, URZ, UPT ;  /* 0x000000ff0400728c */ /* 0x002fc8000bf05070 */
[----:B------:R-:W-:-:S09]  /*00d0*/  UISETP.NE.AND.EX UP0, UPT, UR5, URZ, UPT, UP0 ;  /* 0x000000ff0500728c */ /* 0x000fd2000bf05300 */
[----:B------:R-:W-:Y:S05]  /*00e0*/  BRA.U !UP0, `(.L_x_1) ;  /* 0x0000000108147547 */ /* 0x000fea000b800000 */
[----:B------:R-:W1:Y:S01]  /*00f0*/  LDC.64 R2, c[0x0][0x888] ;  /* 0x00022200ff027b82 */ /* 0x000e620000000a00 */
[----:B------:R-:W1:Y:S02]  /*0100*/  LDCU.64 UR4, c[0x0][0x358] ;  /* 0x00006b00ff0477ac */ /* 0x000e640008000a00 */
[----:B-1----:R1:W5:Y:S01]  /*0110*/  LDG.E R41, desc[UR4][R2.64] ;  /* 0x0000000402297981 */ /* 0x002362000c1e1900 */
[----:B------:R-:W-:Y:S01]  /*0120*/  HFMA2 R89, -RZ, RZ, 0, 5.9604644775390625e-08 ;  /* 0x00000001ff597431 */ /* 0x000fe200000001ff */
[----:B------:R-:W-:Y:S05]  /*0130*/  BRA `(.L_x_0) ;  /* 0x00000000000c7947 */ /* 0x000fea0003800000 */
.L_x_1:
[----:B------:R-:W1:Y:S01]  /*0140*/  LDCU UR4, c[0x0][0x880] ;  /* 0x00011000ff0477ac */ /* 0x000e620008000800 */
[----:B------:R-:W-:Y:S01]  /*0150*/  HFMA2 R89, -RZ, RZ, 0, 5.9604644775390625e-08 ;  /* 0x00000001ff597431 */ /* 0x000fe200000001ff */
[----:B-1----:R-:W-:-:S07]  /*0160*/  MOV R41, UR4 ;  /* 0x0000000400297c02 */ /* 0x002fce0008000f00 */
.L_x_0:
[----:B------:R-:W2:Y:S02]  /*0170*/  LDCU.64 UR4, c[0x0][0x8b0] ;  /* 0x00011600ff0477ac */ /* 0x000ea40008000a00 */
[----:B--2---:R-:W-:-:S04]  /*0180*/  UISETP.NE.U32.AND UP0, UPT, UR4, URZ, UPT ;  /* 0x000000ff0400728c */ /* 0x004fc8000bf05070 */
[----:B------:R-:W-:-:S09]  /*0190*/  UISETP.NE.AND.EX UP0, UPT, UR5, URZ, UPT, UP0 ;  /* 0x000000ff0500728c */ /* 0x000fd2000bf05300 */
[----:B------:R-:W-:Y:S05]  /*01a0*/  BRA.U UP0, `(.L_x_2) ;  /* 0x0000000100287547 */ /* 0x000fea000b800000 */
[----:B------:R-:W2:Y:S02]  /*01b0*/  LDCU.64 UR4, c[0x0][0x8a8] ;  /* 0x00011500ff0477ac */ /* 0x000ea40008000a00 */
[----:B--2---:R-:W-:-:S04]  /*01c0*/  UISETP.NE.U32.AND UP0, UPT, UR4, URZ, UPT ;  /* 0x000000ff0400728c */ /* 0x004fc8000bf05070 */
[----:B------:R-:W-:-:S09]  /*01d0*/  UISETP.NE.AND.EX UP0, UPT, UR5, URZ, UPT, UP0 ;  /* 0x000000ff0500728c */ /* 0x000fd2000bf05300 */
[----:B------:R-:W-:Y:S05]  /*01e0*/  BRA.U !UP0, `(.L_x_3) ;  /* 0x0000000108107547 */ /* 0x000fea000b800000 */
[----:B------:R-:W2:Y:S01]  /*01f0*/  LDC.64 R38, c[0x0][0x8a8] ;  /* 0x00022a00ff267b82 */ /* 0x000ea20000000a00 */
[----:B------:R-:W2:Y:S02]  /*0200*/  LDCU.64 UR4, c[0x0][0x358] ;  /* 0x00006b00ff0477ac */ /* 0x000ea40008000a00 */
[----:B--2---:R2:W5:Y:S01]  /*0210*/  LDG.E R38, desc[UR4][R38.64] ;  /* 0x0000000426267981 */ /* 0x004562000c1e1900 */
[----:B------:R-:W-:Y:S05]  /*0220*/  BRA `(.L_x_2) ;  /* 0x0000000000087947 */ /* 0x000fea0003800000 */
.L_x_3:
[----:B------:R-:W2:Y:S02]  /*0230*/  LDCU UR4, c[0x0][0x8a0] ;  /* 0x00011400ff0477ac */ /* 0x000ea40008000800 */
[----:B--2---:R-:W-:Y:S02]  /*0240*/  MOV R38, UR4 ;  /* 0x0000000400267c02 */ /* 0x004fe40008000f00 */
.L_x_2:
[----:B------:R-:W-:Y:S01]  /*0250*/  IMAD.U32 R0, RZ, RZ, UR17 ;  /* 0x00000011ff007e24 */ /* 0x000fe2000f8e00ff */
[----:B------:R-:W-:Y:S04]  /*0260*/  BSSY.RECONVERGENT B0, `(.L_x_4) ;  /* 0x000000c000007945 */ /* 0x000fe80003800200 */
[C---:B------:R-:W-:Y:S02]  /*0270*/  ISETP.NE.OR P2, PT, R0.reuse, 0x1, !P3 ;  /* 0x000000010000780c */ /* 0x040fe40005f45670 */
[----:B------:R-:W-:-:S11]  /*0280*/  ISETP.NE.OR P1, PT, R0, 0x3, !P3 ;  /* 0x000000030000780c */ /* 0x000fd60005f25670 */
[----:B------:R-:W-:Y:S05]  /*0290*/  @P2 BRA `(.L_x_5) ;  /* 0x0000000000202947 */ /* 0x000fea0003800000 */
[----:B------:R-:W3:Y:S02]  /*02a0*/  LDCU.64 UR4, c[0x0][0x348] ;  /* 0x00006900ff0477ac */ /* 0x000ee40008000a00 */
[----:B---3--:R-:W-:Y:S02]  /*02b0*/  UIADD3 UR6, UP1, UPT, UR4, 0x80, URZ ;  /* 0x0000008004067890 */ /* 0x008fe4000ff3e0ff */
[----:B------:R-:W-:Y:S02]  /*02c0*/  UIADD3 UR4, UP0, UPT, UR4, 0x180, URZ ;  /* 0x0000018004047890 */ /* 0x000fe4000ff1e0ff */
[----:B------:R-:W-:Y:S02]  /*02d0*/  UIADD3.X UR7, UPT, UPT, URZ, UR5, URZ, UP1, !UPT ;  /* 0x00000005ff077290 */ /* 0x000fe40008ffe4ff */
[----:B------:R-:W-:-:S07]  /*02e0*/  UIADD3.X UR5, UPT, UPT, URZ, UR5, URZ, UP0, !UPT ;  /* 0x00000005ff057290 */ /* 0x000fce00087fe4ff */
[----:B------:R3:W-:Y:S02]  /*02f0*/  UTMACCTL.PF [UR6] ;  /* 0x00000000060079b9 */ /* 0x0007e40008040000 */
[----:B------:R3:W-:Y:S02]  /*0300*/  UTMACCTL.PF [UR4] ;  /* 0x00000000040079b9 */ /* 0x0007e40008040000 */
[----:B---3--:R-:W-:Y:S01]  /*0310*/  NOP ;  /* 0x0000000000007918 */ /* 0x008fe20000000000 */
.L_x_5:
[----:B------:R-:W-:Y:S05]  /*0320*/  BSYNC.RECONVERGENT B0 ;  /* 0x0000000000007941 */ /* 0x000fea0003800200 */
.L_x_4:
[----:B------:R-:W-:Y:S04]  /*0330*/  BSSY.RECONVERGENT B0, `(.L_x_6) ;  /* 0x000000a000007945 */ /* 0x000fe80003800200 */
        /* <DEDUP_REMOVED lines=9> */
.L_x_7:
[----:B------:R-:W-:Y:S05]  /*03d0*/  BSYNC.RECONVERGENT B0 ;  /* 0x0000000000007941 */ /* 0x000fea0003800200 */
.L_x_6:
[----:B------:R-:W3:Y:S01]  /*03e0*/  LDCU.64 UR4, c[0x0][0x888] ;  /* 0x00011100ff0477ac */ /* 0x000ee20008000a00 */
[----:B------:R-:W-:Y:S01]  /*03f0*/  ISETP.NE.AND.EX P0, PT, RZ, UR9, PT, P0 ;  /* 0x00000009ff007c0c */ /* 0x000fe2000bf05300 */
[----:B------:R-:W-:Y:S01]  /*0400*/  UPLOP3.LUT UP5, UPT, UPT, UPT, UPT, 0x80, 0x8 ;  /* 0x000000000008789c */ /* 0x000fe20003faf070 */
[----:B---3--:R-:W-:-:S04]  /*0410*/  ISETP.NE.U32.AND P1, PT, RZ, UR4, PT ;  /* 0x00000004ff007c0c */ /* 0x008fc8000bf25070 */
[----:B------:R-:W-:-:S13]  /*0420*/  ISETP.NE.AND.EX P1, PT, RZ, UR5, PT, P1 ;  /* 0x00000005ff007c0c */ /* 0x000fda000bf25310 */
[----:B------:R-:W-:Y:S05]  /*0430*/  @P1 BRA P0, `(.L_x_8) ;  /* 0x0000000000281947 */ /* 0x000fea0000000000 */
[----:B------:R-:W-:Y:S01]  /*0440*/  UISETP.NE.U32.AND UP0, UPT, UR8, URZ, UPT ;  /* 0x000000ff0800728c */ /* 0x000fe2000bf05070 */
[----:B-----5:R-:W-:Y:S01]  /*0450*/  FSETP.NEU.AND P0, PT, R41, RZ, PT ;  /* 0x000000ff2900720b */ /* 0x020fe20003f0d000 */
[----:B------:R-:W-:Y:S02]  /*0460*/  UISETP.NE.U32.AND UP2, UPT, UR4, URZ, UPT ;  /* 0x000000ff0400728c */ /* 0x000fe4000bf45070 */
[----:B------:R-:W-:Y:S02]  /*0470*/  UISETP.NE.AND.EX UP1, UPT, UR9, URZ, UPT, UP0 ;  /* 0x000000ff0900728c */ /* 0x000fe4000bf25300 */
[----:B------:R-:W-:-:S04]  /*0480*/  UISETP.NE.AND.EX UP0, UPT, UR5, URZ, UPT, UP2 ;  /* 0x000000ff0500728c */ /* 0x000fc8000bf05320 */
[----:B------:R-:W-:-:S04]  /*0490*/  USEL UR4, URZ, 0xffffffff, UP0 ;  /* 0xffffffffff047887 */ /* 0x000fc80008000000 */
[----:B------:R-:W-:Y:S01]  /*04a0*/  VOTEU.ANY UP0, P0 ;  /* 0x0000000000ff7886 */ /* 0x000fe20000000100 */
[----:B------:R-:W-:-:S04]  /*04b0*/  @!UP1 USEL UR4, URZ, 0xffffffff, UP0 ;  /* 0xffffffffff049887 */ /* 0x000fc80008000000 */
[----:B------:R-:W-:-:S04]  /*04c0*/  ULOP3.LUT UR4, UR4, 0x1, URZ, 0xc0, !UPT ;  /* 0x0000000104047892 */ /* 0x000fc8000f8ec0ff */
[----:B------:R-:W-:-:S11]  /*04d0*/  UISETP.NE.U32.AND UP5, UPT, UR4, 0x1, UPT ;  /* 0x000000010400788c */ /* 0x000fd6000bfa5070 */
.L_x_8:
[----:B-1----:R-:W1:Y:S01]  /*04e0*/  SHFL.IDX PT, R2, R90, RZ, 0x1f ;  /* 0x00001fff5a027589 */ /* 0x002e6200000e0000 */
[----:B------:R-:W-:-:S04]  /*04f0*/  UISETP.NE.AND UP0, UPT, UR17, 0x2, UPT ;  /* 0x000000021100788c */ /* 0x000fc8000bf05270 */
[----:B------:R-:W-:Y:S01]  /*0500*/  USEL UR48, URZ, 0x1, UP0 ;  /* 0x00000001ff307887 */ /* 0x000fe20008000000 */
[----:B-1----:R-:W-:-:S13]  /*0510*/  ISETP.NE.AND P0, PT, R2, RZ, PT ;  /* 0x000000ff0200720c */ /* 0x002fda0003f05270 */
[----:B------:R-:W-:Y:S05]  /*0520*/  @P0 BRA `(.L_x_9) ;  /* 0x0000000000600947 */ /* 0x000fea0003800000 */
[----:B------:R-:W1:Y:S01]  /*0530*/  S2UR UR4, SR_CgaCtaId ;  /* 0x00000000000479c3 */ /* 0x000e620000008800 */
[----:B------:R-:W-:Y:S01]  /*0540*/  UMOV UR5, 0x400 ;  /* 0x0000040000057882 */ /* 0x000fe20000000000 */
[----:B------:R-:W-:Y:S01]  /*0550*/  UMOV UR8, 0x1 ;  /* 0x0000000100087882 */ /* 0x000fe20000000000 */
[----:B------:R-:W-:Y:S01]  /*0560*/  UMOV UR6, 0x5 ;  /* 0x0000000500067882 */ /* 0x000fe20000000000 */
[----:B------:R-:W-:-:S04]  /*0570*/  UIADD3 UR8, UPT, UPT, -UR8, 0x100000, URZ ;  /* 0x0010000008087890 */ /* 0x000fc8000fffe1ff */
[----:B------:R-:W-:Y:S02]  /*0580*/  USHF.L.U32 UR9, UR8, 0xb, URZ ;  /* 0x0000000b08097899 */ /* 0x000fe400080006ff */
[----:B------:R-:W-:Y:S02]  /*0590*/  USHF.L.U32 UR8, UR8, 0x1, URZ ;  /* 0x0000000108087899 */ /* 0x000fe400080006ff */
[----:B------:R-:W-:-:S04]  /*05a0*/  UIADD3 UR6, UPT, UPT, -UR6, 0x100000, URZ ;  /* 0x0010000006067890 */ /* 0x000fc8000fffe1ff */
[----:B------:R-:W-:Y:S02]  /*05b0*/  USHF.L.U32 UR7, UR6, 0xb, URZ ;  /* 0x0000000b06077899 */ /* 0x000fe400080006ff */
[----:B------:R-:W-:Y:S01]  /*05c0*/  USHF.L.U32 UR6, UR6, 0x1, URZ ;  /* 0x0000000106067899 */ /* 0x000fe200080006ff */
[----:B------:R-:W-:Y:S01]  /*05d0*/  ELECT P0, URZ, PT ;  /* 0x0000000000ff782f */ /* 0x000fe20003800000 */
[----:B-1----:R-:W-:Y:S01]  /*05e0*/  ULEA UR4, UR4, UR5, 0x18 ;  /* 0x0000000504047291 */ /* 0x002fe2000f8ec0ff */
[----:B------:R-:W1:Y:S11]  /*05f0*/  FENCE.VIEW.ASYNC.S ;  /* 0x00000000000073c6 */ /* 0x000e760000000000 */
[----:B-1----:R1:W3:Y:S01]  /*0600*/  SYNCS.EXCH.64 URZ, [UR4], UR8 ;  /* 0x0000000804ff75b2 */ /* 0x0022e20008000100 */
[----:B------:R1:W4:Y:S01]  /*0610*/  SYNCS.EXCH.64 URZ, [UR4+0x28], UR6 ;  /* 0x0000280604ff75b2 */ /* 0x0003220008000100 */
[----:B------:R1:W1:Y:S01]  /*0620*/  SYNCS.EXCH.64 URZ, [UR4+0x8], UR8 ;  /* 0x0000080804ff75b2 */ /* 0x0002620008000100 */
[----:B------:R1:W1:Y:S01]  /*0630*/  SYNCS.EXCH.64 URZ, [UR4+0x30], UR6 ;  /* 0x0000300604ff75b2 */ /* 0x0002620008000100 */
[----:B------:R1:W1:Y:S01]  /*0640*/  SYNCS.EXCH.64 URZ, [UR4+0x10], UR8 ;  /* 0x0000100804ff75b2 */ /* 0x0002620008000100 */
[----:B------:R1:W1:Y:S01]  /*0650*/  SYNCS.EXCH.64 URZ, [UR4+0x38], UR6 ;  /* 0x0000380604ff75b2 */ /* 0x0002620008000100 */
[----:B------:R1:W1:Y:S01]  /*0660*/  SYNCS.EXCH.64 URZ, [UR4+0x18], UR8 ;  /* 0x0000180804ff75b2 */ /* 0x0002620008000100 */
[----:B------:R1:W1:Y:S01]  /*0670*/  SYNCS.EXCH.64 URZ, [UR4+0x40], UR6 ;  /* 0x0000400604ff75b2 */ /* 0x0002620008000100 */
[----:B------:R1:W1:Y:S01]  /*0680*/  SYNCS.EXCH.64 URZ, [UR4+0x20], UR8 ;  /* 0x0000200804ff75b2 */ /* 0x0002620008000100 */
[----:B------:R1:W1:Y:S01]  /*0690*/  SYNCS.EXCH.64 URZ, [UR4+0x48], UR6 ;  /* 0x0000480604ff75b2 */ /* 0x0002620008000100 */
[----:B------:R-:W-:Y:S01]  /*06a0*/  NOP ;  /* 0x0000000000007918 */ /* 0x000fe20000000000 */
.L_x_9:
[----:B------:R-:W2:Y:S01]  /*06b0*/  SHFL.IDX PT, R2, R90, RZ, 0x1f ;  /* 0x00001fff5a027589 */ /* 0x000ea200000e0000 */
[----:B------:R-:W-:Y:S01]  /*06c0*/  NOP ;  /* 0x0000000000007918 */ /* 0x000fe20000000000 */
[----:B--2---:R-:W-:-:S13]  /*06d0*/  ISETP.NE.AND P0, PT, R2, 0x1, PT ;  /* 0x000000010200780c */ /* 0x004fda0003f05270 */
[----:B------:R-:W-:Y:S05]  /*06e0*/  @P0 BRA `(.L_x_10) ;  /* 0x0000000000580947 */ /* 0x000fea0003800000 */
[----:B-1----:R-:W1:Y:S01]  /*06f0*/  S2UR UR4, SR_CgaCtaId ;  /* 0x00000000000479c3 */ /* 0x002e620000008800 */
        /* <DEDUP_REMOVED lines=12> */
[----:B-1----:R2:W1:Y:S01]  /*07c0*/  SYNCS.EXCH.64 URZ, [UR4+0x50], UR8 ;  /* 0x0000500804ff75b2 */ /* 0x0024620008000100 */
[----:B------:R2:W1:Y:S01]  /*07d0*/  SYNCS.EXCH.64 URZ, [UR4+0x70], UR6 ;  /* 0x0000700604ff75b2 */ /* 0x0004620008000100 */
[----:B------:R2:W1:Y:S01]  /*07e0*/  SYNCS.EXCH.64 URZ, [UR4+0x58], UR8 ;  /* 0x0000580804ff75b2 */ /* 0x0004620008000100 */
[----:B------:R2:W1:Y:S01]  /*07f0*/  SYNCS.EXCH.64 URZ, [UR4+0x78], UR6 ;  /* 0x0000780604ff75b2 */ /* 0x0004620008000100 */
[----:B------:R2:W1:Y:S01]  /*0800*/  SYNCS.EXCH.64 URZ, [UR4+0x60], UR8 ;  /* 0x0000600804ff75b2 */ /* 0x0004620008000100 */
[----:B------:R2:W1:Y:S01]  /*0810*/  SYNCS.EXCH.64 URZ, [UR4+0x80], UR6 ;  /* 0x0000800604ff75b2 */ /* 0x0004620008000100 */
[----:B------:R2:W1:Y:S01]  /*0820*/  SYNCS.EXCH.64 URZ, [UR4+0x68], UR8 ;  /* 0x0000680804ff75b2 */ /* 0x0004620008000100 */
[----:B------:R2:W1:Y:S02]  /*0830*/  SYNCS.EXCH.64 URZ, [UR4+0x88], UR6 ;  /* 0x0000880604ff75b2 */ /* 0x0004640008000100 */
[----:B--2---:R-:W-:Y:S01]  /*0840*/  NOP ;  /* 0x0000000000007918 */ /* 0x004fe20000000000 */
.L_x_10:
[----:B------:R-:W2:Y:S01]  /*0850*/  SHFL.IDX PT, R2, R90, RZ, 0x1f ;  /* 0x00001fff5a027589 */ /* 0x000ea200000e0000 */
[----:B------:R-:W-:Y:S01]  /*0860*/  NOP ;  /* 0x0000000000007918 */ /* 0x000fe20000000000 */
[----:B--2---:R-:W-:-:S13]  /*0870*/  ISETP.NE.AND P0, PT, R2, 0x3, PT ;  /* 0x000000030200780c */ /* 0x004fda0003f05270 */
[----:B------:R-:W-:Y:S05]  /*0880*/  @P0 BRA `(.L_x_11) ;  /* 0x0000000000300947 */ /* 0x000fea0003800000 */
[----:B-1----:R-:W1:Y:S01]  /*0890*/  S2UR UR4, SR_CgaCtaId ;  /* 0x00000000000479c3 */ /* 0x002e620000008800 */
[----:B------:R-:W-:Y:S01]  /*08a0*/  UMOV UR6, 0x400 ;  /* 0x0000040000067882 */ /* 0x000fe20000000000 */
[----:B------:R-:W-:Y:S01]  /*08b0*/  UMOV UR5, 0x20 ;  /* 0x0000002000057882 */ /* 0x000fe20000000000 */
[----:B------:R-:W-:Y:S01]  /*08c0*/  ELECT P0, URZ, PT ;  /* 0x0000000000ff782f */ /* 0x000fe20003800000 */
[----:B-1----:R-:W-:Y:S02]  /*08d0*/  ULEA UR6, UR4, UR6, 0x18 ;  /* 0x0000000604067291 */ /* 0x002fe4000f8ec0ff */
[----:B------:R-:W-:-:S04]  /*08e0*/  UIADD3 UR4, UPT, UPT, -UR5, 0x100000, URZ ;  /* 0x0010000005047890 */ /* 0x000fc8000fffe1ff */
[----:B------:R-:W-:Y:S02]  /*08f0*/  USHF.L.U32 UR5, UR4, 0xb, URZ ;  /* 0x0000000b04057899 */ /* 0x000fe400080006ff */
[----:B------:R-:W-:Y:S01]  /*0900*/  USHF.L.U32 UR4, UR4, 0x1, URZ ;  /* 0x0000000104047899 */ /* 0x000fe200080006ff */
[----:B------:R-:W1:Y:S11]  /*0910*/  FENCE.VIEW.ASYNC.S ;  /* 0x00000000000073c6 */ /* 0x000e760000000000 */
[----:B-1----:R2:W1:Y:S01]  /*0920*/  SYNCS.EXCH.64 URZ, [UR6+0x90], UR4 ;  /* 0x0000900406ff75b2 */ /* 0x0024620008000100 */
[----:B------:R2:W1:Y:S02]  /*0930*/  SYNCS.EXCH.64 URZ, [UR6+0x98], UR4 ;  /* 0x0000980406ff75b2 */ /* 0x0004640008000100 */
[----:B--2---:R-:W-:Y:S01]  /*0940*/  NOP ;  /* 0x0000000000007918 */ /* 0x004fe20000000000 */
.L_x_11:
[----:B------:R-:W2:Y:S01]  /*0950*/  SHFL.IDX PT, R2, R90, RZ, 0x1f ;  /* 0x00001fff5a027589 */ /* 0x000ea200000e0000 */
[----:B------:R-:W-:Y:S01]  /*0960*/  NOP ;  /* 0x0000000000007918 */ /* 0x000fe20000000000 */
[----:B--2---:R-:W-:-:S13]  /*0970*/  ISETP.NE.AND P0, PT, R2, 0x4, PT ;  /* 0x000000040200780c */ /* 0x004fda0003f05270 */
[----:B------:R-:W-:Y:S05]  /*0980*/  @P0 BRA `(.L_x_12) ;  /* 0x00000000004c0947 */ /* 0x000fea0003800000 */
[----:B-1----:R-:W1:Y:S01]  /*0990*/  S2UR UR6, SR_CgaCtaId ;  /* 0x00000000000679c3 */ /* 0x002e620000008800 */
[----:B------:R-:W-:Y:S01]  /*09a0*/  UMOV UR4, 0x720 ;  /* 0x0000072000047882 */ /* 0x000fe20000000000 */
[----:B------:R-:W-:Y:S01]  /*09b0*/  UMOV UR5, 0x400 ;  /* 0x0000040000057882 */ /* 0x000fe20000000000 */
[----:B------:R-:W-:Y:S01]  /*09c0*/  USEL UR4, UR4, 0x620, UP5 ;  /* 0x0000062004047887 */ /* 0x000fe2000a800000 */
[----:B------:R-:W-:Y:S01]  /*09d0*/  UMOV UR8, 0x1 ;  /* 0x0000000100087882 */ /* 0x000fe20000000000 */
[----:B------:R-:W-:Y:S01]  /*09e0*/  ELECT P0, URZ, PT ;  /* 0x0000000000ff782f */ /* 0x000fe20003800000 */
[----:B------:R-:W-:-:S04]  /*09f0*/  UIADD3 UR8, UPT, UPT, -UR8, 0x100000, URZ ;  /* 0x0010000008087890 */ /* 0x000fc8000fffe1ff */
[----:B------:R-:W-:Y:S02]  /*0a00*/  USHF.L.U32 UR9, UR8, 0xb, URZ ;  /* 0x0000000b08097899 */ /* 0x000fe400080006ff */
[----:B------:R-:W-:Y:S02]  /*0a10*/  USHF.L.U32 UR8, UR8, 0x1, URZ ;  /* 0x0000000108087899 */ /* 0x000fe400080006ff */
[----:B-1----:R-:W-:Y:S02]  /*0a20*/  ULEA UR6, UR6, UR5, 0x18 ;  /* 0x0000000506067291 */ /* 0x002fe4000f8ec0ff */
[----:B------:R-:W-:-:S04]  /*0a30*/  UIADD3 UR4, UPT, UPT, -UR4, 0x100000, URZ ;  /* 0x0010000004047890 */ /* 0x000fc8000fffe1ff */
[----:B------:R-:W-:Y:S02]  /*0a40*/  USHF.L.U32 UR5, UR4, 0xb, URZ ;  /* 0x0000000b04057899 */ /* 0x000fe400080006ff */
[----:B------:R-:W-:Y:S01]  /*0a50*/  USHF.L.U32 UR4, UR4, 0x1, URZ ;  /* 0x0000000104047899 */ /* 0x000fe200080006ff */
[----:B------:R-:W1:Y:S03]  /*0a60*/  FENCE.VIEW.ASYNC.S ;  /* 0x00000000000073c6 */ /* 0x000e660000000000 */
[----:B-1----:R2:W1:Y:S08]  /*0a70*/  SYNCS.EXCH.64 URZ, [UR6+0xa0], UR8 ;  /* 0x0000a00806ff75b2 */ /* 0x0024700008000100 */
[----:B------:R2:W1:Y:S01]  /*0a80*/  SYNCS.EXCH.64 URZ, [UR6+0xb0], UR4 ;  /* 0x0000b00406ff75b2 */ /* 0x0004620008000100 */
[----:B------:R2:W1:Y:S01]  /*0a90*/  SYNCS.EXCH.64 URZ, [UR6+0xa8], UR8 ;  /* 0x0000a80806ff75b2 */ /* 0x0004620008000100 */
[----:B------:R2:W1:Y:S02]  /*0aa0*/  SYNCS.EXCH.64 URZ, [UR6+0xb8], UR4 ;  /* 0x0000b80406ff75b2 */ /* 0x0004640008000100 */
[----:B--2---:R-:W-:Y:S01]  /*0ab0*/  NOP ;  /* 0x0000000000007918 */ /* 0x004fe20000000000 */
.L_x_12:
        /* <DEDUP_REMOVED lines=26> */
.L_x_13:
[----:B------:R-:W2:Y:S01]  /*0c60*/  SHFL.IDX PT, R2, R90, RZ, 0x1f ;  /* 0x00001fff5a027589 */ /* 0x000ea200000e0000 */
[----:B------:R-:W-:Y:S01]  /*0c70*/  NOP ;  /* 0x0000000000007918 */ /* 0x000fe20000000000 */
[----:B--2---:R-:W-:-:S13]  /*0c80*/  ISETP.NE.AND P0, PT, R2, 0x3, PT ;  /* 0x000000030200780c */ /* 0x004fda0003f05270 */
[----:B------:R-:W-:Y:S05]  /*0c90*/  @P0 BRA `(.L_x_14) ;  /* 0x0000000000380947 */ /* 0x000fea0003800000 */
[----:B------:R-:W2:Y:S01]  /*0ca0*/  S2UR UR5, SR_CgaCtaId ;  /* 0x00000000000579c3 */ /* 0x000ea20000008800 */
[----:B-1----:R-:W-:Y:S01]  /*0cb0*/  UMOV UR4, 0x400 ;  /* 0x0000040000047882 */ /* 0x002fe20000000000 */
[----:B------:R-:W-:Y:S01]  /*0cc0*/  UMOV UR6, 0x20 ;  /* 0x0000002000067882 */ /* 0x000fe20000000000 */
[----:B------:R-:W-:Y:S01]  /*0cd0*/  ELECT P0, URZ, PT ;  /* 0x0000000000ff782f */ /* 0x000fe20003800000 */
[----:B------:R-:W-:-:S04]  /*0ce0*/  UIADD3 UR6, UPT, UPT, -UR6, 0x100000, URZ ;  /* 0x0010000006067890 */ /* 0x000fc8000fffe1ff */
[----:B------:R-:W-:Y:S02]  /*0cf0*/  USHF.L.U32 UR7, UR6, 0xb, URZ ;  /* 0x0000000b06077899 */ /* 0x000fe400080006ff */
[----:B------:R-:W-:Y:S02]  /*0d00*/  USHF.L.U32 UR6, UR6, 0x1, URZ ;  /* 0x0000000106067899 */ /* 0x000fe400080006ff */
[----:B--2---:R-:W-:Y:S01]  /*0d10*/  ULEA UR4, UR5, UR4, 0x18 ;  /* 0x0000000405047291 */ /* 0x004fe2000f8ec0ff */
[----:B------:R-:W1:Y:S11]  /*0d20*/  FENCE.VIEW.ASYNC.S ;  /* 0x00000000000073c6 */ /* 0x000e760000000000 */
[----:B-1----:R2:W1:Y:S01]  /*0d30*/  SYNCS.EXCH.64 URZ, [UR4+0x100], UR6 ;  /* 0x0001000604ff75b2 */ /* 0x0024620008000100 */
[----:B------:R2:W1:Y:S01]  /*0d40*/  SYNCS.EXCH.64 URZ, [UR4+0x110], UR6 ;  /* 0x0001100604ff75b2 */ /* 0x0004620008000100 */
[----:B------:R2:W1:Y:S01]  /*0d50*/  SYNCS.EXCH.64 URZ, [UR4+0x108], UR6 ;  /* 0x0001080604ff75b2 */ /* 0x0004620008000100 */
[----:B------:R2:W1:Y:S02]  /*0d60*/  SYNCS.EXCH.64 URZ, [UR4+0x118], UR6 ;  /* 0x0001180604ff75b2 */ /* 0x0004640008000100 */
[----:B--2---:R-:W-:Y:S01]  /*0d70*/  NOP ;  /* 0x0000000000007918 */ /* 0x004fe20000000000 */
.L_x_14:
[----:B------:R-:W2:Y:S01]  /*0d80*/  LDCU UR33, c[0x0][0x36c] ;  /* 0x00006d80ff2177ac */ /* 0x000ea20008000800 */
[----:B------:R-:W-:Y:S01]  /*0d90*/  ISETP.NE.OR P3, PT, R0, 0x2, !P3 ;  /* 0x000000020000780c */ /* 0x000fe20005f65670 */
[----:B------:R-:W-:Y:S01]  /*0da0*/  NOP ;  /* 0x0000000000007918 */ /* 0x000fe20000000000 */
[----:B------:R-:W-:Y:S01]  /*0db0*/  LOP3.LUT R0, R97, 0x1f, RZ, 0xc0, !PT ;  /* 0x0000001f61007812 */ /* 0x000fe200078ec0ff */
[----:B------:R-:W-:Y:S02]  /*0dc0*/  UISETP.NE.AND UP6, UPT, UR17, URZ, UPT ;  /* 0x000000ff1100728c */ /* 0x000fe4000bfc5270 */
[----:B--2---:R-:W-:-:S09]  /*0dd0*/  UISETP.EQ.U32.AND UP0, UPT, UR33, 0x1, UPT ;  /* 0x000000012100788c */ /* 0x004fd2000bf02070 */
[----:B------:R-:W-:Y:S05]  /*0de0*/  BRA.U !UP0, `(.L_x_15) ;  /* 0x0000000108087547 */ /* 0x000fea000b800000 */
[----:B-1-34-:R-:W-:Y:S01]  /*0df0*/  UCGABAR_ARV ;  /* 0x00000000000079c7 */ /* 0x01afe20008000000 */
[----:B------:R-:W-:Y:S05]  /*0e00*/  BRA `(.L_x_16) ;  /* 0x0000000000047947 */ /* 0x000fea0003800000 */
.L_x_15:
[----:B-1-34-:R-:W-:Y:S01]  /*0e10*/  NOP ;  /* 0x0000000000007918 */ /* 0x01afe20000000000 */
.L_x_16:
[----:B------:R-:W1:Y:S01]  /*0e20*/  S2UR UR16, SR_CTAID.X ;  /* 0x00000000001079c3 */ /* 0x000e620000002500 */
[----:B------:R-:W-:-:S05]  /*0e30*/  CS2R.32 R3, SR_CgaSize ;  /* 0x0000000000037805 */ /* 0x000fca0000008a00 */
[----:B------:R-:W-:-:S05]  /*0e40*/  IMAD R3, R3, -0xa0, RZ ;  /* 0xffffff6003037824 */ /* 0x000fca00078e02ff */
[----:B------:R-:W-:-:S14]  /*0e50*/  R2UR UR5, R3 ;  /* 0x00000000030572ca */ /* 0x000fdc00000e0000 */
[----:B------:R-:W2:Y:S01]  /*0e60*/  LDCU UR5, c[0x0][UR5+0x2b0] ;  /* 0x00005600050577ac */ /* 0x000ea20008000800 */
[----:B------:R-:W-:-:S05]  /*0e70*/  CS2R.32 R3, SR_CgaSize ;  /* 0x0000000000037805 */ /* 0x000fca0000008a00 */
[----:B------:R-:W-:-:S05]  /*0e80*/  IMAD R3, R3, -0xa0, RZ ;  /* 0xffffff6003037824 */ /* 0x000fca00078e02ff */
[----:B------:R-:W-:-:S14]  /*0e90*/  R2UR UR4, R3 ;  /* 0x00000000030472ca */ /* 0x000fdc00000e0000 */
[----:B------:R-:W3:Y:S01]  /*0ea0*/  LDCU UR4, c[0x0][UR4+0x2b4] ;  /* 0x00005680040477ac */ /* 0x000ee20008000800 */
[----:B------:R-:W4:Y:S01]  /*0eb0*/  S2UR UR20, SR_CTAID.Y ;  /* 0x00000000001479c3 */ /* 0x000f220000002600 */
[----:B------:R-:W-:-:S05]  /*0ec0*/  CS2R.32 R3, SR_CgaSize ;  /* 0x0000000000037805 */ /* 0x000fca0000008a00 */
[----:B------:R-:W-:-:S05]  /*0ed0*/  IMAD R3, R3, -0xa0, RZ ;  /* 0xffffff6003037824 */ /* 0x000fca00078e02ff */
[----:B------:R-:W-:-:S14]  /*0ee0*/  R2UR UR62, R3 ;  /* 0x00000000033e72ca */ /* 0x000fdc00000e0000 */
[----:B------:R-:W3:Y:S01]  /*0ef0*/  LDCU UR62, c[0x0][UR62+0x2a0] ;  /* 0x000054003e3e77ac */ /* 0x000ee20008000800 */
[----:B------:R-:W-:-:S05]  /*0f00*/  CS2R.32 R3, SR_CgaSize ;  /* 0x0000000000037805 */ /* 0x000fca0000008a00 */
[----:B------:R-:W-:-:S05]  /*0f10*/  IMAD R3, R3, -0xa0, RZ ;  /* 0xffffff6003037824 */ /* 0x000fca00078e02ff */
[----:B------:R-:W-:-:S14]  /*0f20*/  R2UR UR59, R3 ;  /* 0x00000000033b72ca */ /* 0x000fdc00000e0000 */
[----:B------:R-:W3:Y:S01]  /*0f30*/  LDCU UR59, c[0x0][UR59+0x2a4] ;  /* 0x000054803b3b77ac */ /* 0x000ee20008000800 */
[----:B------:R-:W3:Y:S01]  /*0f40*/  S2UR UR6, SR_CgaCtaId ;  /* 0x00000000000679c3 */ /* 0x000ee20000008800 */
[----:B------:R-:W3:Y:S01]  /*0f50*/  LDCU UR21, c[0x0][0xb24] ;  /* 0x00016480ff1577ac */ /* 0x000ee20008000800 */
[----:B------:R-:W3:Y:S01]  /*0f60*/  LDCU UR42, c[0x0][0xb24] ;  /* 0x00016480ff2a77ac */ /* 0x000ee20008000800 */
[----:B-1----:R-:W-:Y:S01]  /*0f70*/  I2FP.F32.U32 R3, UR16 ;  /* 0x0000001000037c45 */ /* 0x002fe20008201000 */
[----:B------:R-:W1:Y:S04]  /*0f80*/  LDCU UR29, c[0x0][0xb30] ;  /* 0x00016600ff1d77ac */ /* 0x000e680008000800 */
[----:B--2---:R-:W-:Y:S01]  /*0f90*/  FMUL R3, R3, UR5 ;  /* 0x0000000503037c20 */ /* 0x004fe20008400000 */
[----:B------:R-:W-:Y:S01]  /*0fa0*/  UMOV UR14, 0x55 ;  /* 0x00000055000e7882 */ /* 0x000fe20000000000 */
[----:B------:R-:W-:Y:S01]  /*0fb0*/  UMOV UR15, 0x3 ;  /* 0x00000003000f7882 */ /* 0x000fe20000000000 */
[----:B----4-:R-:W-:-:S03]  /*0fc0*/  I2FP.F32.U32 R2, UR20 ;  /* 0x0000001400027c45 */ /* 0x010fc60008201000 */
[----:B------:R-:W2:Y:S02]  /*0fd0*/  F2I.U32.TRUNC.NTZ R3, R3 ;  /* 0x0000000300037305 */ /* 0x000ea4000020f000 */
[----:B---3--:R-:W-:Y:S01]  /*0fe0*/  FMUL R2, R2, UR4 ;  /* 0x0000000402027c20 */ /* 0x008fe20008400000 */
[----:B------:R-:W-:Y:S02]  /*0ff0*/  ULOP3.LUT UR50, UR6, 0x1, URZ, 0xc0, !UPT ;  /* 0x0000000106327892 */ /* 0x000fe4000f8ec0ff */
[----:B------:R-:W-:-:S03]  /*1000*/  USHF.R.U32.HI UR32, URZ, 0x1, UR6 ;  /* 0x00000001ff207899 */ /* 0x000fc60008011606 */
[----:B------:R-:W3:Y:S01]  /*1010*/  F2I.U32.TRUNC.NTZ R2, R2 ;  /* 0x0000000200027305 */ /* 0x000ee2000020f000 */
[----:B------:R-:W-:Y:S02]  /*1020*/  USHF.L.U32 UR31, UR6, 0xa, URZ ;  /* 0x0000000a061f7899 */ /* 0x000fe400080006ff */
[----:B------:R-:W-:Y:S02]  /*1030*/  USHF.L.U32 UR30, UR6, 0xe, URZ ;  /* 0x0000000e061e7899 */ /* 0x000fe400080006ff */
[----:B------:R-:W-:Y:S01]  /*1040*/  ULOP3.LUT UR5, UR6, 0x6, URZ, 0xc0, !UPT ;  /* 0x0000000606057892 */ /* 0x000fe2000f8ec0ff */
[----:B--2---:R-:W-:Y:S01]  /*1050*/  R2UR UR4, R3 ;  /* 0x00000000030472ca */ /* 0x004fe200000e0000 */
[----:B------:R-:W-:Y:S02]  /*1060*/  UISETP.GT.U32.AND UP1, UPT, UR50, 0xffff, UPT ;  /* 0x0000ffff3200788c */ /* 0x000fe4000bf24070 */
[----:B------:R-:W-:Y:S02]  /*1070*/  UISETP.GT.U32.AND UP0, UPT, UR5, 0xffff, UPT ;  /* 0x0000ffff0500788c */ /* 0x000fe4000bf04070 */
[----:B------:R-:W-:-:S02]  /*1080*/  USEL UR27, UR50, 0xffff, !UP1 ;  /* 0x0000ffff321b7887 */ /* 0x000fc4000c800000 */
[----:B------:R-:W-:Y:S01]  /*1090*/  USEL UR26, UR5, 0xffff, !UP0 ;  /* 0x0000ffff051a7887 */ /* 0x000fe2000c000000 */
[----:B---3--:R-:W-:Y:S02]  /*10a0*/  R2UR UR6, R2 ;  /* 0x00000000020672ca */ /* 0x008fe400000e0000 */
[----:B------:R-:W-:-:S03]  /*10b0*/  PRMT R2, RZ, 0x7610, R2 ;  /* 0x00007610ff027816 */ /* 0x000fc60000000002 */
[----:B------:R-:W-:-:S04]  /*10c0*/  UIADD3 UR5, UPT, UPT, -UR4, URZ, URZ ;  /* 0x000000ff04057290 */ /* 0x000fc8000fffe1ff */
[----:B------:R-:W-:-:S04]  /*10d0*/  UIMAD UR62, UR62, UR5, UR16 ;  /* 0x000000053e3e72a4 */ /* 0x000fc8000f8e0210 */
[----:B------:R-:W-:-:S04]  /*10e0*/  UIADD3 UR4, UPT, UPT, -UR6, URZ, URZ ;  /* 0x000000ff06047290 */ /* 0x000fc8000fffe1ff */
[----:B------:R-:W-:Y:S01]  /*10f0*/  UIMAD UR59, UR59, UR4, UR20 ;  /* 0x000000043b3b72a4 */ /* 0x000fe2000f8e0214 */
[----:B-1----:R-:W-:Y:S11]  /*1100*/  BRA.U UP6, `(.L_x_17) ;  /* 0x00000001066c7547 */ /* 0x002ff6000b800000 */
[----:B------:R-:W-:Y:S02]  /*1110*/  UISETP.NE.AND UP2, UPT, UR59, 0x2, UPT ;  /* 0x000000023b00788c */ /* 0x000fe4000bf45270 */
[----:B------:R-:W-:Y:S02]  /*1120*/  UISETP.NE.AND UP4, UPT, UR59, URZ, UPT ;  /* 0x000000ff3b00728c */ /* 0x000fe4000bf85270 */
[----:B------:R-:W-:Y:S02]  /*1130*/  UISETP.NE.AND UP0, UPT, UR59, 0x1, UPT ;  /* 0x000000013b00788c */ /* 0x000fe4000bf05270 */
[----:B------:R-:W-:Y:S02]  /*1140*/  USEL UR4, URZ, 0x10, UP2 ;  /* 0x00000010ff047887 */ /* 0x000fe40009000000 */
[----:B------:R-:W-:Y:S02]  /*1150*/  USEL UR12, URZ, 0x20, UP2 ;  /* 0x00000020ff0c7887 */ /* 0x000fe40009000000 */
[----:B------:R-:W-:-:S02]  /*1160*/  UISETP.NE.AND UP3, UPT, UR62, URZ, UPT ;  /* 0x000000ff3e00728c */ /* 0x000fc4000bf65270 */
[----:B------:R-:W-:Y:S02]  /*1170*/  USEL UR5, URZ, 0x4, UP0 ;  /* 0x00000004ff057887 */ /* 0x000fe40008000000 */
[----:B------:R-:W-:Y:S02]  /*1180*/  UISETP.NE.AND UP1, UPT, UR59, 0x3, UPT ;  /* 0x000000033b00788c */ /* 0x000fe4000bf25270 */
[----:B------:R-:W-:Y:S02]  /*1190*/  UISETP.NE.AND UP2, UPT, UR62, URZ, UP4 ;  /* 0x000000ff3e00728c */ /* 0x000fe4000a745270 */
[----:B------:R-:W-:Y:S02]  /*11a0*/  USEL UR11, URZ, 0x8, UP0 ;  /* 0x00000008ff0b7887 */ /* 0x000fe40008000000 */
[----:B------:R-:W-:Y:S02]  /*11b0*/  UISETP.NE.AND UP0, UPT, UR62, 0x1, UPT ;  /* 0x000000013e00788c */ /* 0x000fe4000bf05270 */
[----:B------:R-:W-:-:S02]  /*11c0*/  USEL UR6, URZ, 0x2, UP4 ;  /* 0x00000002ff067887 */ /* 0x000fc4000a000000 */
[----:B------:R-:W-:Y:S02]  /*11d0*/  USEL UR7, URZ, 0x40, UP1 ;  /* 0x00000040ff077887 */ /* 0x000fe40008800000 */
[----:B------:R-:W-:Y:S02]  /*11e0*/  USEL UR10, URZ, 0x1, UP2 ;  /* 0x00000001ff0a7887 */ /* 0x000fe40009000000 */
[----:B------:R-:W-:Y:S02]  /*11f0*/  USEL UR8, UR5, 0x4, UP3 ;  /* 0x0000000405087887 */ /* 0x000fe40009800000 */
[----:B------:R-:W-:Y:S02]  /*1200*/  USEL UR4, UR4, 0x10, UP3 ;  /* 0x0000001004047887 */ /* 0x000fe40009800000 */
[----:B------:R-:W-:Y:S02]  /*1210*/  USEL UR9, UR7, 0x40, UP3 ;  /* 0x0000004007097887 */ /* 0x000fe40009800000 */
[----:B------:R-:W-:-:S02]  /*1220*/  USEL UR5, UR6, 0x2, UP0 ;  /* 0x0000000206057887 */ /* 0x000fc40008000000 */
[----:B------:R-:W-:Y:S02]  /*1230*/  UIADD3 UR4, UPT, UPT, UR4, UR8, UR10 ;  /* 0x0000000804047290 */ /* 0x000fe4000fffe00a */
[----:B------:R-:W-:Y:S02]  /*1240*/  USEL UR13, URZ, 0x80, UP1 ;  /* 0x00000080ff0d7887 */ /* 0x000fe40008800000 */
[----:B------:R-:W-:Y:S02]  /*1250*/  USEL UR7, UR11, 0x8, UP0 ;  /* 0x000000080b077887 */ /* 0x000fe40008000000 */
[----:B------:R-:W-:Y:S02]  /*1260*/  USEL UR6, UR12, 0x20, UP0 ;  /* 0x000000200c067887 */ /* 0x000fe40008000000 */
[----:B------:R-:W-:Y:S02]  /*1270*/  UIADD3 UR4, UPT, UPT, UR5, UR9, UR4 ;  /* 0x0000000905047290 */ /* 0x000fe4000fffe004 */
[----:B------:R-:W-:-:S02]  /*1280*/  USEL UR5, UR13, 0x80, UP0 ;  /* 0x000000800d057887 */ /* 0x000fc40008000000 */
[----:B------:R-:W-:-:S04]  /*1290*/  UIADD3 UR4, UPT, UPT, UR6, UR7, UR4 ;  /* 0x0000000706047290 */ /* 0x000fc8000fffe004 */
[----:B------:R-:W-:-:S06]  /*12a0*/  UIADD3 UR4, UPT, UPT, UR4, UR5, URZ ;  /* 0x0000000504047290 */ /* 0x000fcc000fffe0ff */
[----:B------:R-:W-:-:S07]  /*12b0*/  MOV R2, UR4 ;  /* 0x0000000400027c02 */ /* 0x000fce0008000f00 */
.L_x_17:
[----:B------:R-:W1:Y:S01]  /*12c0*/  S2UR UR36, SR_CTAID.Z ;  /* 0x00000000002479c3 */ /* 0x000e620000002700 */
[----:B------:R-:W-:Y:S02]  /*12d0*/  UISETP.GE.AND UP0, UPT, UR21, 0x1, UPT ;  /* 0x000000011500788c */ /* 0x000fe4000bf06270 */
[----:B------:R-:W-:Y:S02]  /*12e0*/  ULOP3.LUT UR27, UR27, 0xffff, URZ, 0xc0, !UPT ;  /* 0x0000ffff1b1b7892 */ /* 0x000fe4000f8ec0ff */
[----:B------:R-:W-:Y:S02]  /*12f0*/  ULOP3.LUT UR26, UR26, 0xffff, URZ, 0xc0, !UPT ;  /* 0x0000ffff1a1a7892 */ /* 0x000fe4000f8ec0ff */
[----:B------:R-:W-:Y:S02]  /*1300*/  UISETP.NE.AND UP3, UPT, UR17, 0x2, UPT ;  /* 0x000000021100788c */ /* 0x000fe4000bf65270 */
[----:B------:R-:W-:Y:S02]  /*1310*/  ULOP3.LUT UR31, UR31, 0x1800, URZ, 0xc0, !UPT ;  /* 0x000018001f1f7892 */ /* 0x000fe4000f8ec0ff */
[----:B------:R-:W-:-:S02]  /*1320*/  ULOP3.LUT UR30, UR30, 0x4000, URZ, 0xc0, !UPT ;  /* 0x000040001e1e7892 */ /* 0x000fc4000f8ec0ff */
[----:B------:R-:W-:Y:S02]  /*1330*/  USHF.L.U32 UR27, UR14, UR27, URZ ;  /* 0x0000001b0e1b7299 */ /* 0x000fe400080006ff */
[----:B------:R-:W-:Y:S01]  /*1340*/  USHF.L.U32 UR26, UR15, UR26, URZ ;  /* 0x0000001a0f1a7299 */ /* 0x000fe200080006ff */
[----:B------:R-:W-:Y:S11]  /*1350*/  BRA.U !UP0, `(.L_x_18) ;  /* 0x0000000108d47547 */ /* 0x000ff6000b800000 */
[----:B------:R-:W2:Y:S01]  /*1360*/  LDCU.128 UR12, c[0x0][0xb10] ;  /* 0x00016200ff0c77ac */ /* 0x000ea20008000c00 */
[----:B------:R-:W3:Y:S01]  /*1370*/  LDCU UR6, c[0x0][0x370] ;  /* 0x00006e00ff0677ac */ /* 0x000ee20008000800 */
[----:B------:R-:W4:Y:S01]  /*1380*/  LDCU UR5, c[0x0][0x374] ;  /* 0x00006e80ff0577ac */ /* 0x000f220008000800 */
[----:B------:R-:W1:Y:S01]  /*1390*/  LDCU UR28, c[0x0][0xb0c] ;  /* 0x00016180ff1c77ac */ /* 0x000e620008000800 */
[----:B------:R-:W1:Y:S01]  /*13a0*/  LDCU UR7, c[0x0][0xb20] ;  /* 0x00016400ff0777ac */ /* 0x000e620008000800 */
[----:B------:R-:W1:Y:S01]  /*13b0*/  LDCU.64 UR8, c[0x0][0xb28] ;  /* 0x00016500ff0877ac */ /* 0x000e620008000a00 */
[----:B--2---:R-:W-:Y:S02]  /*13c0*/  UISETP.NE.AND UP0, UPT, UR14, 0x1, UPT ;  /* 0x000000010e00788c */ /* 0x004fe4000bf05270 */
[----:B----4-:R-:W-:Y:S02]  /*13d0*/  UIMAD.WIDE.U32 UR10, UR5, UR15, URZ ;  /* 0x0000000f050a72a5 */ /* 0x010fe4000f8e00ff */
[----:B---3--:R-:W-:-:S02]  /*13e0*/  UIMAD.WIDE.U32 UR22, UR6, UR12, URZ ;  /* 0x0000000c061672a5 */ /* 0x008fc4000f8e00ff */
[----:B-1----:R-:W-:Y:S02]  /*13f0*/  UISETP.NE.AND UP1, UPT, UR28, 0x1, UPT ;  /* 0x000000011c00788c */ /* 0x002fe4000bf25270 */
[----:B------:R-:W-:Y:S01]  /*1400*/  UISETP.NE.AND UP2, UPT, UR21, 0x1, UPT ;  /* 0x000000011500788c */ /* 0x000fe2000bf45270 */
[----:B------:R-:W-:Y:S02]  /*1410*/  UMOV UR10, UR11 ;  /* 0x0000000b000a7c82 */ /* 0x000fe40008000000 */
[----:B------:R-:W-:Y:S01]  /*1420*/  UMOV UR22, UR23 ;  /* 0x0000001700167c82 */ /* 0x000fe20008000000 */
[----:B------:R-:W-:Y:S02]  /*1430*/  @UP0 USHF.R.U32.HI UR5, URZ, UR7, UR10 ;  /* 0x00000007ff050299 */ /* 0x000fe4000801160a */
[----:B------:R-:W-:Y:S02]  /*1440*/  UIMAD.WIDE.U32 UR24, UR20, UR15, URZ ;  /* 0x0000000f141872a5 */ /* 0x000fe4000f8e00ff */
[----:B------:R-:W-:-:S02]  /*1450*/  UIMAD.WIDE.U32 UR10, UR5, UR8, URZ ;  /* 0x00000008050a72a5 */ /* 0x000fc4000f8e00ff */
[----:B------:R-:W-:Y:S02]  /*1460*/  @UP1 USHF.R.U32.HI UR6, URZ, UR13, UR22 ;  /* 0x0000000dff061299 */ /* 0x000fe40008011616 */
[----:B------:R-:W-:Y:S02]  /*1470*/  UIMAD.WIDE.U32 UR18, UR16, UR12, URZ ;  /* 0x0000000c101272a5 */ /* 0x000fe4000f8e00ff */
[----:B------:R-:W-:Y:S01]  /*1480*/  UIMAD.WIDE.U32 UR22, UR6, UR8, URZ ;  /* 0x00000008061672a5 */ /* 0x000fe2000f8e00ff */
[----:B------:R-:W-:Y:S01]  /*1490*/  UMOV UR4, UR25 ;  /* 0x0000001900047c82 */ /* 0x000fe20008000000 */
[----:B------:R-:W-:Y:S01]  /*14a0*/  UMOV UR10, UR11 ;  /* 0x0000000b000a7c82 */ /* 0x000fe20008000000 */
[----:B------:R-:W-:Y:S02]  /*14b0*/  USHF.R.U32.HI UR4, URZ, UR7, UR4 ;  /* 0x00000007ff047299 */ /* 0x000fe40008011604 */
[----:B------:R-:W-:Y:S02]  /*14c0*/  @UP2 USHF.R.U32.HI UR5, URZ, UR9, UR10 ;  /* 0x00000009ff052299 */ /* 0x000fe4000801160a */
[----:B------:R-:W-:Y:S01]  /*14d0*/  UMOV UR7, UR23 ;  /* 0x0000001700077c82 */ /* 0x000fe20008000000 */
[----:B------:R-:W-:Y:S01]  /*14e0*/  UMOV UR18, UR19 ;  /* 0x0000001300127c82 */ /* 0x000fe20008000000 */
[----:B------:R-:W-:-:S02]  /*14f0*/  @UP2 USHF.R.U32.HI UR6, URZ, UR9, UR7 ;  /* 0x00000009ff062299 */ /* 0x000fc40008011607 */
[----:B------:R-:W-:Y:S02]  /*1500*/  USHF.R.U32.HI UR13, URZ, UR13, UR18 ;  /* 0x0000000dff0d7299 */ /* 0x000fe40008011612 */
[----:B------:R-:W-:Y:S02]  /*1510*/  USEL UR4, UR20, UR4, !UP0 ;  /* 0x0000000414047287 */ /* 0x000fe4000c000000 */
[----:B------:R-:W-:Y:S02]  /*1520*/  UIMAD UR7, UR5, UR21, URZ ;  /* 0x00000015050772a4 */ /* 0x000fe4000f8e02ff */
[----:B------:R-:W-:Y:S02]  /*1530*/  USEL UR5, UR16, UR13, !UP1 ;  /* 0x0000000d10057287 */ /* 0x000fe4000c800000 */
[----:B------:R-:W-:Y:S02]  /*1540*/  UIMAD UR12, UR6, UR21, URZ ;  /* 0x00000015060c72a4 */ /* 0x000fe4000f8e02ff */
[----:B------:R-:W-:-:S02]  /*1550*/  UISETP.GE.AND UP0, UPT, UR4, UR7, UPT ;  /* 0x000000070400728c */ /* 0x000fc4000bf06270 */
[----:B------:R-:W-:Y:S02]  /*1560*/  UIMAD.WIDE.U32 UR10, UR4, UR8, URZ ;  /* 0x00000008040a72a5 */ /* 0x000fe4000f8e00ff */
[----:B------:R-:W-:Y:S02]  /*1570*/  UISETP.GE.OR UP0, UPT, UR5, UR12, UP0 ;  /* 0x0000000c0500728c */ /* 0x000fe40008706670 */
[----:B------:R-:W-:Y:S02]  /*1580*/  UIMAD.WIDE.U32 UR12, UR5, UR8, URZ ;  /* 0x00000008050c72a5 */ /* 0x000fe4000f8e00ff */
[----:B------:R-:W-:Y:S01]  /*1590*/  UIADD3 UR10, UPT, UPT, -UR4, URZ, URZ ;  /* 0x000000ff040a7290 */ /* 0x000fe2000fffe1ff */
[----:B------:R-:W-:Y:S01]  /*15a0*/  UMOV UR8, UR11 ;  /* 0x0000000b00087c82 */ /* 0x000fe20008000000 */
[----:B------:R-:W-:Y:S02]  /*15b0*/  UIADD3 UR11, UPT, UPT, -UR5, URZ, URZ ;  /* 0x000000ff050b7290 */ /* 0x000fe4000fffe1ff */
[----:B------:R-:W-:-:S03]  /*15c0*/  USHF.R.U32.HI UR8, URZ, UR9, UR8 ;  /* 0x00000009ff087299 */ /* 0x000fc60008011608 */
[----:B------:R-:W-:Y:S01]  /*15d0*/  @!UP0 UMOV UR7, UR13 ;  /* 0x0000000d00078c82 */ /* 0x000fe20008000000 */
[----:B------:R-:W-:Y:S02]  /*15e0*/  UIMAD UR20, UR14, UR10, UR20 ;  /* 0x0000000a0e1472a4 */ /* 0x000fe4000f8e0214 */
[----:B------:R-:W-:Y:S02]  /*15f0*/  USEL UR8, UR4, UR8, !UP2 ;  /* 0x0000000804087287 */ /* 0x000fe4000d000000 */
[----:B------:R-:W-:Y:S02]  /*1600*/  @!UP0 USHF.R.U32.HI UR7, URZ, UR9, UR7 ;  /* 0x00000009ff078299 */ /* 0x000fe40008011607 */
[----:B------:R-:W-:Y:S02]  /*1610*/  UIADD3 UR9, UPT, UPT, -UR8, URZ, URZ ;  /* 0x000000ff08097290 */ /* 0x000fe4000fffe1ff */
[----:B------:R-:W-:Y:S02]  /*1620*/  @!UP0 USEL UR7, UR5, UR7, !UP2 ;  /* 0x0000000705078287 */ /* 0x000fe4000d000000 */
[----:B------:R-:W-:-:S02]  /*1630*/  UIMAD UR9, UR21, UR9, UR4 ;  /* 0x00000009150972a4 */ /* 0x000fc4000f8e0204 */
[----:B------:R-:W-:Y:S02]  /*1640*/  @!UP0 UIADD3 UR8, UPT, UPT, UR8, -UR7, URZ ;  /* 0x8000000708088290 */ /* 0x000fe4000fffe0ff */
[----:B------:R-:W-:Y:S02]  /*1650*/  @!UP0 UIMAD UR6, UR9, UR6, UR7 ;  /* 0x00000006090682a4 */ /* 0x000fe4000f8e0207 */
[----:B------:R-:W-:Y:S02]  /*1660*/  @!UP0 UIMAD UR4, UR8, UR21, UR5 ;  /* 0x00000015080482a4 */ /* 0x000fe4000f8e0205 */
[----:B------:R-:W-:Y:S02]  /*1670*/  UIMAD UR16, UR28, UR11, UR16 ;  /* 0x0000000b1c1072a4 */ /* 0x000fe4000f8e0210 */
[----:B------:R-:W-:Y:S01]  /*1680*/  UIMAD UR20, UR4, UR14, UR20 ;  /* 0x0000000e041472a4 */ /* 0x000fe2000f8e0214 */
[----:B------:R-:W-:Y:S02]  /*1690*/  @!UP0 UMOV UR5, UR6 ;  /* 0x0000000600058c82 */ /* 0x000fe40008000000 */
[----:B------:R-:W-:-:S12]  /*16a0*/  UIMAD UR16, UR5, UR28, UR16 ;  /* 0x0000001c051072a4 */ /* 0x000fd8000f8e0210 */
.L_x_18:
[----:B------:R-:W-:-:S09]  /*16b0*/  UISETP.NE.AND UP0, UPT, UR29, 0x1, UPT ;  /* 0x000000011d00788c */ /* 0x000fd2000bf05270 */
[----:B------:R-:W-:Y:S05]  /*16c0*/  BRA.U UP0, `(.L_x_19) ;  /* 0x0000000100447547 */ /* 0x000fea000b800000 */
[----:B------:R-:W2:Y:S01]  /*16d0*/  LDCU.128 UR8, c[0x0][0xb10] ;  /* 0x00016200ff0877ac */ /* 0x000ea20008000c00 */
[----:B------:R-:W3:Y:S01]  /*16e0*/  LDCU UR12, c[0x0][0xb0c] ;  /* 0x00016180ff0c77ac */ /* 0x000ee20008000800 */
[----:B------:R-:W4:Y:S01]  /*16f0*/  LDCU UR13, c[0x0][0xb20] ;  /* 0x00016400ff0d77ac */ /* 0x000f220008000800 */
[----:B--2---:R-:W-:Y:S02]  /*1700*/  UIMAD.WIDE.U32 UR6, UR16, UR8, URZ ;  /* 0x00000008100672a5 */ /* 0x004fe4000f8e00ff */
[----:B------:R-:W-:Y:S02]  /*1710*/  UIMAD.WIDE.U32 UR4, UR20, UR11, URZ ;  /* 0x0000000b140472a5 */ /* 0x000fe4000f8e00ff */
[----:B---3--:R-:W-:Y:S02]  /*1720*/  UISETP.NE.AND UP1, UPT, UR12, 0x1, UPT ;  /* 0x000000010c00788c */ /* 0x008fe4000bf25270 */
[----:B------:R-:W-:Y:S01]  /*1730*/  UISETP.NE.AND UP0, UPT, UR10, 0x1, UPT ;  /* 0x000000010a00788c */ /* 0x000fe2000bf05270 */
[----:B------:R-:W-:-:S02]  /*1740*/  UMOV UR6, UR7 ;  /* 0x0000000700067c82 */ /* 0x000fc40008000000 */
[----:B------:R-:W-:Y:S01]  /*1750*/  UMOV UR4, UR5 ;  /* 0x0000000500047c82 */ /* 0x000fe20008000000 */
[----:B------:R-:W-:Y:S02]  /*1760*/  USHF.R.U32.HI UR6, URZ, UR9, UR6 ;  /* 0x00000009ff067299 */ /* 0x000fe40008011606 */
[----:B----4-:R-:W-:Y:S02]  /*1770*/  USHF.R.U32.HI UR4, URZ, UR13, UR4 ;  /* 0x0000000dff047299 */ /* 0x010fe40008011604 */
[----:B------:R-:W-:Y:S02]  /*1780*/  USEL UR5, UR16, UR6, !UP1 ;  /* 0x0000000610057287 */ /* 0x000fe4000c800000 */
[----:B------:R-:W-:-:S04]  /*1790*/  USEL UR4, UR20, UR4, !UP0 ;  /* 0x0000000414047287 */ /* 0x000fc8000c000000 */
[----:B------:R-:W-:Y:S02]  /*17a0*/  UIADD3 UR6, UPT, UPT, UR5, -UR4, URZ ;  /* 0x8000000405067290 */ /* 0x000fe4000fffe0ff */
[----:B------:R-:W-:Y:S02]  /*17b0*/  UIADD3 UR4, UPT, UPT, -UR5, UR4, URZ ;  /* 0x0000000405047290 */ /* 0x000fe4000fffe1ff */
[----:B------:R-:W-:Y:S02]  /*17c0*/  UIMAD UR20, UR6, UR10, UR20 ;  /* 0x0000000a061472a4 */ /* 0x000fe4000f8e0214 */
[----:B------:R-:W-:-:S12]  /*17d0*/  UIMAD UR16, UR4, UR12, UR16 ;  /* 0x0000000c041072a4 */ /* 0x000fd8000f8e0210 */
.L_x_19:
[----:B------:R-:W-:-:S09]  /*17e0*/  UISETP.EQ.U32.AND UP0, UPT, UR33, 0x1, UPT ;  /* 0x000000012100788c */ /* 0x000fd2000bf02070 */
[----:B------:R-:W-:Y:S05]  /*17f0*/  BRA.U !UP0, `(.L_x_20) ;  /* 0x00000001080c7547 */ /* 0x000fea000b800000 */
[----:B------:R-:W-:Y:S01]  /*1800*/  UCGABAR_WAIT ;  /* 0x0000000000007dc7 */ /* 0x000fe20008000000 */
[----:B------:R-:W-:Y:S01]  /*1810*/  CCTL.IVALL ;  /* 0x00000000ff00798f */ /* 0x000fe20002000000 */
[----:B------:R-:W-:Y:S05]  /*1820*/  BRA `(.L_x_21) ;  /* 0x0000000000047947 */ /* 0x000fea0003800000 */
.L_x_20:
[----:B------:R-:W-:Y:S06]  /*1830*/  BAR.SYNC.DEFER_BLOCKING 0x0 ;  /* 0x0000000000007b1d */ /* 0x000fec0000010000 */
.L_x_21:
[----:B------:R-:W-:Y:S05]  /*1840*/  BRA.U UP3, `(.L_x_22) ;  /* 0x0000001103e87547 */ /* 0x000fea000b800000 */
[----:B------:R-:W2:Y:S01]  /*1850*/  LDCU UR7, c[0x0][0x38c] ;  /* 0x00007180ff0777ac */ /* 0x000ea20008000800 */
[----:B------:R-:W3:Y:S01]  /*1860*/  S2UR UR8, SR_CgaCtaId ;  /* 0x00000000000879c3 */ /* 0x000ee20000008800 */
[----:B------:R-:W-:Y:S01]  /*1870*/  PLOP3.LUT P1, PT, PT, PT, UP5, 0x80, 0x8 ;  /* 0x000000000008781c */ /* 0x000fe20003f2f058 */
[----:B------:R-:W-:Y:S01]  /*1880*/  IMAD.MOV.U32 R12, RZ, RZ, 0x1 ;  /* 0x00000001ff0c7424 */ /* 0x000fe200078e00ff */
[----:B------:R-:W-:Y:S01]  /*1890*/  UMOV UR21, 0x400 ;  /* 0x0000040000157882 */ /* 0x000fe20000000000 */
[----:B------:R-:W-:Y:S01]  /*18a0*/  USHF.L.U32 UR5, UR32, 0x4, URZ ;  /* 0x0000000420057899 */ /* 0x000fe200080006ff */
[----:B------:R-:W-:Y:S01]  /*18b0*/  ISETP.EQ.OR P2, PT, R0, RZ, P3 ;  /* 0x000000ff0000720c */ /* 0x000fe20001f42670 */
[----:B------:R-:W-:Y:S01]  /*18c0*/  UISETP.NE.AND UP1, UPT, UR17, URZ, UPT ;  /* 0x000000ff1100728c */ /* 0x000fe2000bf25270 */
[----:B------:R-:W-:Y:S02]  /*18d0*/  PLOP3.LUT P1, PT, P1, PT, PT, 0x8, 0x80 ;  /* 0x000000000080781c */ /* 0x000fe40000f2e170 */
[----:B------:R-:W-:Y:S01]  /*18e0*/  CS2R R10, SRZ ;  /* 0x00000000000a7805 */ /* 0x000fe2000001ff00 */
[----:B------:R-:W-:Y:S01]  /*18f0*/  IMAD.MOV.U32 R9, RZ, RZ, RZ ;  /* 0x000000ffff097224 */ /* 0x000fe200078e00ff */
[----:B------:R-:W4:Y:S01]  /*1900*/  LDCU UR43, c[0x0][0x370] ;  /* 0x00006e00ff2b77ac */ /* 0x000f220008000800 */
[----:B------:R-:W-:Y:S01]  /*1910*/  IMAD.MOV.U32 R8, RZ, RZ, 0x1 ;  /* 0x00000001ff087424 */ /* 0x000fe200078e00ff */
[----:B------:R-:W1:Y:S01]  /*1920*/  LDCU.64 UR28, c[0x0][0x348] ;  /* 0x00006900ff1c77ac */ /* 0x000e620008000a00 */
[----:B--2---:R-:W-:-:S02]  /*1930*/  UIADD3 UR6, UPT, UPT, UR7, 0x7f, URZ ;  /* 0x0000007f07067890 */ /* 0x004fc4000fffe0ff */
[----:B------:R-:W-:Y:S02]  /*1940*/  UIADD3 UR49, UPT, UPT, UR7, 0xfe, URZ ;  /* 0x000000fe07317890 */ /* 0x000fe4000fffe0ff */
[----:B------:R-:W-:Y:S02]  /*1950*/  USHF.R.S32.HI UR4, URZ, 0x1f, UR6 ;  /* 0x0000001fff047899 */ /* 0x000fe40008011406 */
[----:B---3--:R-:W-:Y:S02]  /*1960*/  ULEA UR21, UR8, UR21, 0x18 ;  /* 0x0000001508157291 */ /* 0x008fe4000f8ec0ff */
[----:B------:R-:W-:Y:S02]  /*1970*/  ULEA.HI UR4, UR4, UR6, URZ, 0x7 ;  /* 0x0000000604047291 */ /* 0x000fe4000f8f38ff */
[----:B------:R-:W-:Y:S02]  /*1980*/  UIADD3 UR6, UPT, UPT, UR7, -0x1, URZ ;  /* 0xffffffff07067890 */ /* 0x000fe4000fffe0ff */
[----:B------:R-:W-:-:S02]  /*1990*/  USHF.R.S32.HI UR45, URZ, 0x7, UR4 ;  /* 0x00000007ff2d7899 */ /* 0x000fc40008011404 */
[----:B------:R-:W-:Y:S02]  /*19a0*/  UISETP.GE.U32.AND UP2, UPT, UR6, -0xff, UPT ;  /* 0xffffff010600788c */ /* 0x000fe4000bf46070 */
[----:B------:R-:W-:Y:S01]  /*19b0*/  UISETP.LT.U32.AND UP0, UPT, UR45, 0x5, UPT ;  /* 0x000000052d00788c */ /* 0x000fe2000bf01070 */
[----:B------:R-:W2:Y:S03]  /*19c0*/  LDCU UR41, c[0x0][0x374] ;  /* 0x00006e80ff2977ac */ /* 0x000ea60008000800 */
[----:B------:R-:W-:Y:S02]  /*19d0*/  USEL UR44, UR45, 0x5, UP0 ;  /* 0x000000052d2c7887 */ /* 0x000fe40008000000 */
[----:B------:R-:W-:Y:S02]  /*19e0*/  ULOP3.LUT UR46, UR5, 0x30, URZ, 0xe2, !UPT ;  /* 0x00000030052e7892 */ /* 0x000fe4000f8ee2ff */
[----:B------:R-:W-:-:S02]  /*19f0*/  UIADD3 UR24, UPT, UPT, UR44, -0x1, URZ ;  /* 0xffffffff2c187890 */ /* 0x000fc4000fffe0ff */
[----:B------:R-:W-:Y:S02]  /*1a00*/  @UP2 UIADD3 UR24, UPT, UPT, UR44, URZ, URZ ;  /* 0x000000ff2c182290 */ /* 0x000fe4000fffe0ff */
[----:B------:R-:W-:Y:S02]  /*1a10*/  USEL UR25, UR48, 0x2, UP1 ;  /* 0x0000000230197887 */ /* 0x000fe40008800000 */
[----:B------:R-:W-:Y:S02]  /*1a20*/  UIADD3 UR38, UPT, UPT, UR21, 0x6400, UR31 ;  /* 0x0000640015267890 */ /* 0x000fe4000fffe01f */
[----:B------:R-:W-:Y:S02]  /*1a30*/  UIADD3 UR37, UPT, UPT, UR21, 0x10400, UR30 ;  /* 0x0001040015257890 */ /* 0x000fe4000fffe01e */
[----:B------:R-:W-:Y:S02]  /*1a40*/  UIADD3 UR47, UPT, UPT, UR45, -UR44, URZ ;  /* 0x8000002c2d2f7290 */ /* 0x000fe4000fffe0ff */
[----:B------:R-:W-:Y:S01]  /*1a50*/  UIADD3 UR24, UPT, UPT, UR24, 0x1, URZ ;  /* 0x0000000118187890 */ /* 0x000fe2000fffe0ff */
[----:B-12-4-:R-:W-:-:S11]  /*1a60*/  UMOV UR7, URZ ;  /* 0x000000ff00077c82 */ /* 0x016fd60008000000 */
.L_x_42:
[----:B-1----:R-:W1:Y:S02]  /*1a70*/  S2UR UR4, SR_CgaCtaId ;  /* 0x00000000000479c3 */ /* 0x002e640000008800 */
[----:B-1----:R-:W-:-:S09]  /*1a80*/  UISETP.NE.AND UP0, UPT, UR4, URZ, UPT ;  /* 0x000000ff0400728c */ /* 0x002fd2000bf05270 */
[----:B------:R-:W-:Y:S05]  /*1a90*/  BRA.U UP0, `(.L_x_23) ;  /* 0x0000000100287547 */ /* 0x000fea000b800000 */
[----:B------:R-:W-:Y:S02]  /*1aa0*/  LEA R0, R9, UR21, 0x3 ;  /* 0x0000001509007c11 */ /* 0x000fe4000f8e18ff */
[----:B------:R-:W-:-:S04]  /*1ab0*/  SHF.L.U32 R3, R8, 0x1f, RZ ;  /* 0x0000001f08037819 */ /* 0x000fc800000006ff */
[----:B------:R-:W1:Y:S02]  /*1ac0*/  SYNCS.PHASECHK.TRANS64.TRYWAIT P0, [R0+URZ+0x110], R3 ;  /* 0x00011003000075a7 */ /* 0x000e6400080011ff */
[----:B-1----:R-:W-:Y:S05]  /*1ad0*/  @!P0 BRA `(.L_x_24) ;  /* 0x0000007c00988947 */ /* 0x002fea0003800000 */
.L_x_133:
[----:B------:R2:W-:Y:S01]  /*1ae0*/  SYNCS.ARRIVE.TRANS64.A1T0 RZ, [R0+URZ+0x100], RZ ;  /* 0x000100ff00ff79a7 */ /* 0x0005e200081000ff */
[----:B------:R-:W-:-:S05]  /*1af0*/  VIADD R9, R9, 0x1 ;  /* 0x0000000109097836 */ /* 0x000fca0000000000 */
[----:B------:R-:W-:-:S04]  /*1b00*/  ISETP.NE.AND P0, PT, R9, 0x2, PT ;  /* 0x000000020900780c */ /* 0x000fc80003f05270 */
[----:B-1----:R-:W-:Y:S02]  /*1b10*/  SEL R3, RZ, 0x1, P0 ;  /* 0x00000001ff037807 */ /* 0x002fe40000000000 */
[----:B------:R-:W-:Y:S02]  /*1b20*/  SEL R9, R9, RZ, P0 ;  /* 0x000000ff09097207 */ /* 0x000fe40000000000 */
[----:B------:R-:W-:-:S07]  /*1b30*/  LOP3.LUT R8, R8, R3, RZ, 0x3c, !PT ;  /* 0x0000000308087212 */ /* 0x000fce00078e3cff */
.L_x_23:
[----:B------:R-:W-:Y:S01]  /*1b40*/  ULEA UR4, UR7, UR21, 0x3 ;  /* 0x0000001507047291 */ /* 0x000fe2000f8e18ff */
[----:B--2---:R-:W-:Y:S01]  /*1b50*/  SHF.L.U32 R0, R12, 0x1f, RZ ;  /* 0x0000001f0c007819 */ /* 0x004fe200000006ff */
[----:B------:R-:W-:Y:S02]  /*1b60*/  UISETP.GE.U32.AND UP0, UPT, UR49, 0xff, UPT ;  /* 0x000000ff3100788c */ /* 0x000fe4000bf06070 */
[----:B------:R-:W-:Y:S02]  /*1b70*/  ULEA UR11, UR20, UR50, 0x1 ;  /* 0x00000032140b7291 */ /* 0x000fe4000f8e08ff */
[----:B------:R-:W-:Y:S02]  /*1b80*/  ULEA UR35, UR16, UR46, 0x6 ;  /* 0x0000002e10237291 */ /* 0x000fe4000f8e30ff */
[----:B------:R-:W-:Y:S01]  /*1b90*/  USHF.L.U32 UR11, UR11, 0x7, URZ ;  /* 0x000000070b0b7899 */ /* 0x000fe200080006ff */
[----:B------:R1:W2:Y:S01]  /*1ba0*/  SYNCS.PHASECHK.TRANS64.TRYWAIT P0, [UR4+0x28], R0 ;  /* 0x00002800ff0075a7 */ /* 0x0002a20008001104 */
[----:B------:R-:W-:Y:S01]  /*1bb0*/  UMOV UR6, URZ ;  /* 0x000000ff00067c82 */ /* 0x000fe20008000000 */
[----:B------:R-:W-:Y:S09]  /*1bc0*/  BRA.U !UP0, `(.L_x_25) ;  /* 0x0000000108c07547 */ /* 0x000ff2000b800000 */
[----:B------:R-:W-:Y:S01]  /*1bd0*/  UMOV UR13, URZ ;  /* 0x000000ff000d7c82 */ /* 0x000fe20008000000 */
[----:B------:R-:W-:-:S05]  /*1be0*/  UMOV UR4, UR7 ;  /* 0x0000000700047c82 */ /* 0x000fca0008000000 */
.L_x_31:
[----:B------:R-:W-:Y:S01]  /*1bf0*/  ULEA UR33, UR4, UR21, 0x3 ;  /* 0x0000001504217291 */ /* 0x000fe2000f8e18ff */
[----:B--2---:R-:W-:Y:S01]  /*1c00*/  @!P3 MOV R2, 0xa000 ;  /* 0x0000a0000002b802 */ /* 0x004fe20000000f00 */
[----:B--2-4-:R-:W-:Y:S10]  /*1c10*/  @P0 BRA `(.L_x_26) ;  /* 0x00000000000c0947 */ /* 0x014ff40003800000 */
[----:B------:R-:W-:-:S04]  /*1c20*/  SHF.L.U32 R3, R12, 0x1f, RZ ;  /* 0x0000001f0c037819 */ /* 0x000fc800000006ff */
[----:B------:R-:W2:Y:S02]  /*1c30*/  SYNCS.PHASECHK.TRANS64.TRYWAIT P0, [UR33+0x28], R3 ;  /* 0x00002803ff0075a7 */ /* 0x000ea40008001121 */
[----:B--2---:R-:W-:Y:S05]  /*1c40*/  @!P0 BRA `(.L_x_27) ;  /* 0x0000007c00508947 */ /* 0x004fea0003800000 */
.L_x_26:
[----:B------:R2:W-:Y:S01]  /*1c50*/  @!P3 SYNCS.ARRIVE.TRANS64 RZ, [UR33], R2 ;  /* 0x00000002ffffb9a7 */ /* 0x0005e20008000021 */
[----:B------:R-:W-:-:S04]  /*1c60*/  ULOP3.LUT UR5, UR25, 0x2, URZ, 0xfc, !UPT ;  /* 0x0000000219057892 */ /* 0x000fc8000f8efcff */
[----:B------:R-:W-:-:S09]  /*1c70*/  UISETP.NE.AND UP0, UPT, UR5, 0x2, UPT ;  /* 0x000000020500788c */ /* 0x000fd2000bf05270 */
[----:B------:R-:W-:Y:S05]  /*1c80*/  BRA.U UP0, `(.L_x_28) ;  /* 0x0000000100047547 */ /* 0x000fea000b800000 */
[----:B------:R-:W-:Y:S05]  /*1c90*/  BPT.TRAP 0x1 ;  /* 0x000000040000795c */ /* 0x000fea0000300000 */
.L_x_28:
[----:B------:R-:W-:Y:S04]  /*1ca0*/  BSSY.RECONVERGENT B0, `(.L_x_29) ;  /* 0x0000003000007945 */ /* 0x000fe80003800200 */
[----:B------:R-:W-:Y:S05]  /*1cb0*/  @P2 BRA `(.L_x_30) ;  /* 0x0000000000042947 */ /* 0x000fea0003800000 */
[----:B------:R-:W-:Y:S05]  /*1cc0*/  BPT.TRAP 0x1 ;  /* 0x000000040000795c */ /* 0x000fea0000300000 */
.L_x_30:
[----:B------:R-:W-:Y:S05]  /*1cd0*/  BSYNC.RECONVERGENT B0 ;  /* 0x0000000000007941 */ /* 0x000fea0003800200 */
.L_x_29:
[----:B------:R-:W-:Y:S02]  /*1ce0*/  UIADD3 UR5, UPT, UPT, UR4, 0x1, URZ ;  /* 0x0000000104057890 */ /* 0x000fe4000fffe0ff */
[----:B------:R-:W-:Y:S02]  /*1cf0*/  ULEA UR32, UR4, UR31, 0xd ;  /* 0x0000001f04207291 */ /* 0x000fe4000f8e68ff */
[----:B------:R-:W-:Y:S02]  /*1d00*/  UISETP.NE.AND UP0, UPT, UR5, 0x5, UPT ;  /* 0x000000050500788c */ /* 0x000fe4000bf05270 */
[----:B------:R-:W-:Y:S02]  /*1d10*/  ULEA UR8, UR4, UR30, 0xf ;  /* 0x0000001e04087291 */ /* 0x000fe4000f8e78ff */
[----:B------:R-:W-:Y:S02]  /*1d20*/  USEL UR6, URZ, 0x1, UP0 ;  /* 0x00000001ff067887 */ /* 0x000fe40008000000 */
[----:B------:R-:W-:-:S02]  /*1d30*/  USEL UR7, UR5, URZ, UP0 ;  /* 0x000000ff05077287 */ /* 0x000fc40008000000 */
[----:B------:R-:W-:Y:S02]  /*1d40*/  UIADD3 UR4, UP0, UPT, UR28, 0x180, URZ ;  /* 0x000001801c047890 */ /* 0x000fe4000ff1e0ff */
[----:B------:R-:W-:Y:S01]  /*1d50*/  ULEA UR5, UR7, UR21, 0x3 ;  /* 0x0000001507057291 */ /* 0x000fe2000f8e18ff */
[----:B------:R-:W-:Y:S01]  /*1d60*/  LOP3.LUT R12, R12, UR6, RZ, 0x3c, !PT ;  /* 0x000000060c0c7c12 */ /* 0x000fe2000f8e3cff */
[----:B------:R-:W-:Y:S02]  /*1d70*/  USHF.L.U32 UR34, UR13, 0x7, URZ ;  /* 0x000000070d227899 */ /* 0x000fe400080006ff */
[----:B------:R-:W-:Y:S01]  /*1d80*/  UIADD3 UR13, UPT, UPT, UR13, 0x1, URZ ;  /* 0x000000010d0d7890 */ /* 0x000fe2000fffe0ff */
[----:B-1----:R-:W-:Y:S01]  /*1d90*/  SHF.L.U32 R0, R12, 0x1f, RZ ;  /* 0x0000001f0c007819 */ /* 0x002fe200000006ff */
[----:B------:R-:W-:Y:S02]  /*1da0*/  UIADD3 UR14, UP1, UPT, UR28, 0x80, URZ ;  /* 0x000000801c0e7890 */ /* 0x000fe4000ff3e0ff */
[----:B------:R-:W-:Y:S01]  /*1db0*/  UIADD3 UR32, UPT, UPT, UR21, 0x6400, UR32 ;  /* 0x0000640015207890 */ /* 0x000fe2000fffe020 */
[----:B------:R3:W4:Y:S01]  /*1dc0*/  SYNCS.PHASECHK.TRANS64.TRYWAIT P0, [UR5+0x28], R0 ;  /* 0x00002800ff0075a7 */ /* 0x0007220008001105 */
[----:B------:R-:W-:-:S02]  /*1dd0*/  UIADD3.X UR5, UPT, UPT, URZ, UR29, URZ, UP0, !UPT ;  /* 0x0000001dff057290 */ /* 0x000fc400087fe4ff */
[----:B------:R-:W-:Y:S02]  /*1de0*/  UISETP.NE.AND UP0, UPT, UR13, UR24, UPT ;  /* 0x000000180d00728c */ /* 0x000fe4000bf05270 */
[----:B------:R-:W-:Y:S02]  /*1df0*/  UIADD3.X UR15, UPT, UPT, URZ, UR29, URZ, UP1, !UPT ;  /* 0x0000001dff0f7290 */ /* 0x000fe40008ffe4ff */
[----:B------:R-:W-:Y:S02]  /*1e00*/  UPRMT UR16, URZ, 0x5410, UR27 ;  /* 0x00005410ff107896 */ /* 0x000fe4000800001b */
[----:B------:R-:W-:Y:S02]  /*1e10*/  UIADD3 UR8, UPT, UPT, UR21, 0x10400, UR8 ;  /* 0x0001040015087890 */ /* 0x000fe4000fffe008 */
[----:B------:R-:W-:Y:S01]  /*1e20*/  UPRMT UR6, URZ, 0x5410, UR26 ;  /* 0x00005410ff067896 */ /* 0x000fe2000800001a */
[----:B------:R-:W-:Y:S01]  /*1e30*/  UMOV UR18, 0x0 ;  /* 0x0000000000127882 */ /* 0x000fe20000000000 */
[----:B------:R-:W-:Y:S01]  /*1e40*/  UMOV UR19, 0x10000000 ;  /* 0x1000000000137882 */ /* 0x000fe20000000000 */
[----:B------:R-:W-:Y:S01]  /*1e50*/  UMOV UR12, UR36 ;  /* 0x00000024000c7c82 */ /* 0x000fe20008000000 */
[----:B------:R-:W-:Y:S01]  /*1e60*/  UMOV UR9, UR33 ;  /* 0x0000002100097c82 */ /* 0x000fe20008000000 */
[----:B------:R-:W-:Y:S01]  /*1e70*/  UMOV UR10, UR34 ;  /* 0x00000022000a7c82 */ /* 0x000fe20008000000 */
[----:B------:R-:W-:Y:S03]  /*1e80*/  UTMALDG.3D.MULTICAST [UR32], [UR14], UR16, desc[UR18] ;  /* 0x000012200e0073b4 */ /* 0x000fe60008011810 */
[----:B------:R1:W-:Y:S02]  /*1e90*/  UTMALDG.3D.MULTICAST [UR8], [UR4], UR6, desc[UR18] ;  /* 0x00001208040073b4 */ /* 0x0003e40008011806 */
[----:B-1----:R-:W-:Y:S01]  /*1ea0*/  UMOV UR6, UR24 ;  /* 0x0000001800067c82 */ /* 0x002fe20008000000 */
[----:B------:R-:W-:Y:S01]  /*1eb0*/  UMOV UR4, UR7 ;  /* 0x0000000700047c82 */ /* 0x000fe20008000000 */
[----:B---3--:R-:W-:Y:S05]  /*1ec0*/  BRA.U UP0, `(.L_x_31) ;  /* 0xfffffffd00487547 */ /* 0x008fea000b83ffff */
.L_x_25:
[----:B------:R-:W-:Y:S01]  /*1ed0*/  ULEA UR4, UR7, UR21, 0x3 ;  /* 0x0000001507047291 */ /* 0x000fe2000f8e18ff */
[----:B-1----:R-:W-:Y:S01]  /*1ee0*/  SHF.L.U32 R0, R12, 0x1f, RZ ;  /* 0x0000001f0c007819 */ /* 0x002fe200000006ff */
[----:B------:R-:W-:Y:S01]  /*1ef0*/  @!P1 SYNCS.ARRIVE.TRANS64.A1T0 RZ, [UR21+0x98], RZ ;  /* 0x000098ffffff99a7 */ /* 0x000fe20008100015 */
[----:B------:R-:W-:-:S06]  /*1f00*/  UISETP.GT.AND UP0, UPT, UR45, UR44, UPT ;  /* 0x0000002c2d00728c */ /* 0x000fcc000bf04270 */
[----:B--2-4-:R1:W2:Y:S03]  /*1f10*/  SYNCS.PHASECHK.TRANS64.TRYWAIT P0, [UR4+0x28], R0 ;  /* 0x00002800ff0075a7 */ /* 0x0142a60008001104 */
[----:B------:R-:W-:Y:S05]  /*1f20*/  BRA.U !UP0, `(.L_x_32) ;  /* 0x0000000108bc7547 */ /* 0x000fea000b800000 */
[----:B------:R-:W-:Y:S01]  /*1f30*/  UIADD3 UR13, UPT, UPT, UR47, UR6, URZ ;  /* 0x000000062f0d7290 */ /* 0x000fe2000fffe0ff */
[----:B------:R-:W-:-:S11]  /*1f40*/  UMOV UR4, UR7 ;  /* 0x0000000700047c82 */ /* 0x000fd60008000000 */
.L_x_38:
[----:B------:R-:W-:Y:S01]  /*1f50*/  ULEA UR17, UR4, UR21, 0x3 ;  /* 0x0000001504117291 */ /* 0x000fe2000f8e18ff */
[----:B--2---:R-:W-:Y:S01]  /*1f60*/  @!P3 MOV R2, 0xa000 ;  /* 0x0000a0000002b802 */ /* 0x004fe20000000f00 */
[----:B--2-4-:R-:W-:Y:S10]  /*1f70*/  @P0 BRA `(.L_x_33) ;  /* 0x00000000000c0947 */ /* 0x014ff40003800000 */
[----:B------:R-:W-:-:S04]  /*1f80*/  SHF.L.U32 R3, R12, 0x1f, RZ ;  /* 0x0000001f0c037819 */ /* 0x000fc800000006ff */
[----:B------:R-:W2:Y:S02]  /*1f90*/  SYNCS.PHASECHK.TRANS64.TRYWAIT P0, [UR17+0x28], R3 ;  /* 0x00002803ff0075a7 */ /* 0x000ea40008001111 */
[----:B--2---:R-:W-:Y:S05]  /*1fa0*/  @!P0 BRA `(.L_x_34) ;  /* 0x0000007800908947 */ /* 0x004fea0003800000 */
.L_x_33:
[----:B------:R2:W-:Y:S01]  /*1fb0*/  @!P3 SYNCS.ARRIVE.TRANS64 RZ, [UR17], R2 ;  /* 0x00000002ffffb9a7 */ /* 0x0005e20008000011 */
[----:B------:R-:W-:-:S04]  /*1fc0*/  ULOP3.LUT UR5, UR25, 0x2, URZ, 0xfc, !UPT ;  /* 0x0000000219057892 */ /* 0x000fc8000f8efcff */
[----:B------:R-:W-:-:S09]  /*1fd0*/  UISETP.NE.AND UP0, UPT, UR5, 0x2, UPT ;  /* 0x000000020500788c */ /* 0x000fd2000bf05270 */
[----:B------:R-:W-:Y:S05]  /*1fe0*/  BRA.U UP0, `(.L_x_35) ;  /* 0x0000000100047547 */ /* 0x000fea000b800000 */
[----:B------:R-:W-:Y:S05]  /*1ff0*/  BPT.TRAP 0x1 ;  /* 0x000000040000795c */ /* 0x000fea0000300000 */
.L_x_35:
[----:B------:R-:W-:Y:S04]  /*2000*/  BSSY.RECONVERGENT B0, `(.L_x_36) ;  /* 0x0000003000007945 */ /* 0x000fe80003800200 */
[----:B------:R-:W-:Y:S05]  /*2010*/  @P2 BRA `(.L_x_37) ;  /* 0x0000000000042947 */ /* 0x000fea0003800000 */
[----:B------:R-:W-:Y:S05]  /*2020*/  BPT.TRAP 0x1 ;  /* 0x000000040000795c */ /* 0x000fea0000300000 */
.L_x_37:
[----:B------:R-:W-:Y:S05]  /*2030*/  BSYNC.RECONVERGENT B0 ;  /* 0x0000000000007941 */ /* 0x000fea0003800200 */
.L_x_36:
[----:B------:R-:W-:Y:S02]  /*2040*/  UIADD3 UR5, UPT, UPT, UR4, 0x1, URZ ;  /* 0x0000000104057890 */ /* 0x000fe4000fffe0ff */
[----:B------:R-:W-:Y:S02]  /*2050*/  UIADD3 UR14, UP1, UPT, UR28, 0x80, URZ ;  /* 0x000000801c0e7890 */ /* 0x000fe4000ff3e0ff */
[----:B------:R-:W-:Y:S02]  /*2060*/  UISETP.NE.AND UP0, UPT, UR5, 0x5, UPT ;  /* 0x000000050500788c */ /* 0x000fe4000bf05270 */
[----:B------:R-:W-:Y:S02]  /*2070*/  ULEA UR16, UR4, UR38, 0xd ;  /* 0x0000002604107291 */ /* 0x000fe4000f8e68ff */
[----:B------:R-:W-:Y:S02]  /*2080*/  USEL UR8, URZ, 0x1, UP0 ;  /* 0x00000001ff087887 */ /* 0x000fe40008000000 */
[----:B------:R-:W-:-:S02]  /*2090*/  USEL UR7, UR5, URZ, UP0 ;  /* 0x000000ff05077287 */ /* 0x000fc40008000000 */
[----:B------:R-:W-:Y:S02]  /*20a0*/  UIADD3 UR22, UP0, UPT, UR28, 0x180, URZ ;  /* 0x000001801c167890 */ /* 0x000fe4000ff1e0ff */
[----:B------:R-:W-:Y:S01]  /*20b0*/  ULEA UR5, UR7, UR21, 0x3 ;  /* 0x0000001507057291 */ /* 0x000fe2000f8e18ff */
[----:B------:R-:W-:Y:S01]  /*20c0*/  LOP3.LUT R12, R12, UR8, RZ, 0x3c, !PT ;  /* 0x000000080c0c7c12 */ /* 0x000fe2000f8e3cff */
[----:B------:R-:W-:Y:S02]  /*20d0*/  ULEA UR8, UR4, UR37, 0xf ;  /* 0x0000002504087291 */ /* 0x000fe4000f8e78ff */
[----:B------:R-:W-:Y:S01]  /*20e0*/  USHF.L.U32 UR18, UR6, 0x7, URZ ;  /* 0x0000000706127899 */ /* 0x000fe200080006ff */
[----:B-1----:R-:W-:Y:S01]  /*20f0*/  SHF.L.U32 R0, R12, 0x1f, RZ ;  /* 0x0000001f0c007819 */ /* 0x002fe200000006ff */
[----:B------:R-:W-:Y:S02]  /*2100*/  UPRMT UR4, URZ, 0x5410, UR27 ;  /* 0x00005410ff047896 */ /* 0x000fe4000800001b */
[----:B------:R-:W-:Y:S01]  /*2110*/  UIADD3.X UR15, UPT, UPT, URZ, UR29, URZ, UP1, !UPT ;  /* 0x0000001dff0f7290 */ /* 0x000fe20008ffe4ff */
[----:B------:R3:W4:Y:S01]  /*2120*/  SYNCS.PHASECHK.TRANS64.TRYWAIT P0, [UR5+0x28], R0 ;  /* 0x00002800ff0075a7 */ /* 0x0007220008001105 */
[----:B------:R-:W-:-:S02]  /*2130*/  UPRMT UR5, URZ, 0x5410, UR26 ;  /* 0x00005410ff057896 */ /* 0x000fc4000800001a */
[----:B------:R-:W-:Y:S01]  /*2140*/  UIADD3.X UR23, UPT, UPT, URZ, UR29, URZ, UP0, !UPT ;  /* 0x0000001dff177290 */ /* 0x000fe200087fe4ff */
[----:B------:R-:W-:Y:S01]  /*2150*/  UMOV UR32, 0x0 ;  /* 0x0000000000207882 */ /* 0x000fe20000000000 */
[----:B------:R-:W-:Y:S01]  /*2160*/  UMOV UR33, 0x10000000 ;  /* 0x1000000000217882 */ /* 0x000fe20000000000 */
[----:B------:R-:W-:Y:S01]  /*2170*/  UMOV UR19, UR35 ;  /* 0x0000002300137c82 */ /* 0x000fe20008000000 */
[----:B------:R-:W-:Y:S01]  /*2180*/  UMOV UR20, UR36 ;  /* 0x0000002400147c82 */ /* 0x000fe20008000000 */
[----:B------:R-:W-:Y:S01]  /*2190*/  UMOV UR12, UR36 ;  /* 0x00000024000c7c82 */ /* 0x000fe20008000000 */
[----:B------:R-:W-:Y:S01]  /*21a0*/  UMOV UR9, UR17 ;  /* 0x0000001100097c82 */ /* 0x000fe20008000000 */
[----:B------:R-:W-:Y:S01]  /*21b0*/  UMOV UR10, UR18 ;  /* 0x00000012000a7c82 */ /* 0x000fe20008000000 */
[----:B------:R1:W-:Y:S01]  /*21c0*/  UTMALDG.3D.MULTICAST [UR16], [UR14], UR4, desc[UR32] ;  /* 0x000020100e0073b4 */ /* 0x0003e20008011804 */
[----:B------:R-:W-:-:S04]  /*21d0*/  UIADD3 UR6, UPT, UPT, UR6, 0x1, URZ ;  /* 0x0000000106067890 */ /* 0x000fc8000fffe0ff */
[----:B------:R-:W-:Y:S01]  /*21e0*/  UISETP.NE.AND UP0, UPT, UR6, UR13, UPT ;  /* 0x0000000d0600728c */ /* 0x000fe2000bf05270 */
[----:B------:R3:W-:Y:S01]  /*21f0*/  UTMALDG.3D.MULTICAST [UR8], [UR22], UR5, desc[UR32] ;  /* 0x00002008160073b4 */ /* 0x0007e20008011805 */
[----:B-1----:R-:W-:-:S07]  /*2200*/  UMOV UR4, UR7 ;  /* 0x0000000700047c82 */ /* 0x002fce0008000000 */
[----:B---3--:R-:W-:Y:S05]  /*2210*/  BRA.U UP0, `(.L_x_38) ;  /* 0xfffffffd004c7547 */ /* 0x008fea000b83ffff */
.L_x_32:
[C---:B------:R-:W-:Y:S01]  /*2220*/  LEA R3, R11.reuse, UR21, 0x3 ;  /* 0x000000150b037c11 */ /* 0x040fe2000f8e18ff */
[----:B------:R-:W-:Y:S01]  /*2230*/  NOP ;  /* 0x0000000000007918 */ /* 0x000fe20000000000 */
[----:B-1----:R-:W-:Y:S02]  /*2240*/  SHF.L.U32 R0, R10, 0x1f, RZ ;  /* 0x0000001f0a007819 */ /* 0x002fe400000006ff */
[----:B------:R-:W-:Y:S02]  /*2250*/  LEA R5, R11, UR21, 0x4 ;  /* 0x000000150b057c11 */ /* 0x000fe4000f8e20ff */
[----:B--2-4-:R-:W1:Y:S02]  /*2260*/  SYNCS.PHASECHK.TRANS64.TRYWAIT P0, [R3+URZ+0xa0], R0 ;  /* 0x0000a000030075a7 */ /* 0x014e6400080011ff */
[----:B-1----:R-:W-:Y:S05]  /*2270*/  @!P0 BRA `(.L_x_39) ;  /* 0x0000007400f48947 */ /* 0x002fea0003800000 */
.L_x_136:
[----:B------:R-:W2:Y:S01]  /*2280*/  LDS.128 R4, [R5+0x130] ;  /* 0x0001300005047984 */ /* 0x000ea20000000c00 */
[----:B------:R-:W-:Y:S01]  /*2290*/  UISETP.GE.AND UP0, UPT, UR42, 0x1, UPT ;  /* 0x000000012a00788c */ /* 0x000fe2000bf06270 */
[----:B------:R-:W-:Y:S01]  /*22a0*/  @!PT LDS RZ, [RZ] ;  /* 0x00000000fffff984 */ /* 0x000fe20000000800 */
[----:B------:R-:W-:Y:S01]  /*22b0*/  @!PT LDS RZ, [RZ] ;  /* 0x00000000fffff984 */ /* 0x000fe20000000800 */
[----:B------:R-:W-:Y:S01]  /*22c0*/  @!PT LDS RZ, [RZ] ;  /* 0x00000000fffff984 */ /* 0x000fe20000000800 */
[----:B------:R-:W-:Y:S01]  /*22d0*/  @!PT LDS RZ, [RZ] ;  /* 0x00000000fffff984 */ /* 0x000fe20000000800 */
[----:B------:R3:W-:Y:S06]  /*22e0*/  MEMBAR.ALL.CTA ;  /* 0x0000000000007992 */ /* 0x0007ec0000008000 */
[----:B---3--:R-:W3:Y:S01]  /*22f0*/  FENCE.VIEW.ASYNC.S ;  /* 0x00000000000073c6 */ /* 0x008ee20000000000 */
[----:B--2---:R-:W-:-:S13]  /*2300*/  LOP3.LUT P0, RZ, R6, 0x1, RZ, 0xc0, !PT ;  /* 0x0000000106ff7812 */ /* 0x004fda000780c0ff */
[----:B---3--:R-:W-:Y:S01]  /*2310*/  VOTEU.ANY UP1, P0 ;  /* 0x0000000000ff7886 */ /* 0x008fe20000020100 */
[----:B------:R-:W-:-:S13]  /*2320*/  PLOP3.LUT P0, PT, PT, PT, UP1, 0x80, 0x8 ;  /* 0x000000000008781c */ /* 0x000fda0003f0f018 */
[----:B-1----:R-:W-:Y:S02]  /*2330*/  @P0 LOP3.LUT R0, R5, 0xffff, RZ, 0xc0, !PT ;  /* 0x0000ffff05000812 */ /* 0x002fe400078ec0ff */
[----:B------:R-:W-:Y:S02]  /*2340*/  @P0 MOV R2, R4 ;  /* 0x0000000400020202 */ /* 0x000fe40000000f00 */
[----:B------:R-:W-:Y:S01]  /*2350*/  @P0 R2UR UR5, R0 ;  /* 0x00000000000502ca */ /* 0x000fe200000e0000 */
[----:B------:R-:W-:Y:S01]  /*2360*/  VIADD R0, R3, 0xb0 ;  /* 0x000000b003007836 */ /* 0x000fe20000000000 */
[----:B------:R-:W-:Y:S02]  /*2370*/  @P0 SHF.R.U32.HI R4, RZ, 0x10, R5 ;  /* 0x00000010ff040819 */ /* 0x000fe40000011605 */
[----:B------:R-:W-:Y:S02]  /*2380*/  @P0 R2UR UR6, R2 ;  /* 0x00000000020602ca */ /* 0x000fe400000e0000 */
[----:B------:R-:W-:-:S02]  /*2390*/  PRMT R0, RZ, 0x654, R0 ;  /* 0x00000654ff007816 */ /* 0x000fc40000000000 */
[----:B------:R-:W-:Y:S02]  /*23a0*/  @P0 R2UR UR4, R4 ;  /* 0x00000000040402ca */ /* 0x000fe400000e0000 */
[----:B------:R1:W-:Y:S03]  /*23b0*/  SYNCS.ARRIVE.TRANS64.RED.A1T0 RZ, [R0+URZ], RZ ;  /* 0x000000ff00ff79a7 */ /* 0x0003e600081004ff */
[----:B------:R-:W-:-:S04]  /*23c0*/  @UP1 UMOV UR39, UR5 ;  /* 0x0000000500271c82 */ /* 0x000fc80008000000 */
[----:B------:R-:W-:-:S04]  /*23d0*/  @UP1 UMOV UR40, UR6 ;  /* 0x0000000600281c82 */ /* 0x000fc80008000000 */
[----:B------:R-:W-:Y:S01]  /*23e0*/  @UP1 UMOV UR36, UR4 ;  /* 0x0000000400241c82 */ /* 0x000fe20008000000 */
[----:B------:R-:W-:Y:S05]  /*23f0*/  BRA.U !UP0, `(.L_x_40) ;  /* 0x0000000108d47547 */ /* 0x000fea000b800000 */
[----:B------:R-:W2:Y:S01]  /*2400*/  LDCU.128 UR12, c[0x0][0xb10] ;  /* 0x00016200ff0c77ac */ /* 0x000ea20008000c00 */
[----:B------:R-:W3:Y:S01]  /*2410*/  LDCU UR22, c[0x0][0xb20] ;  /* 0x00016400ff1677ac */ /* 0x000ee20008000800 */
[----:B------:R-:W4:Y:S01]  /*2420*/  LDCU UR20, c[0x0][0xb0c] ;  /* 0x00016180ff1477ac */ /* 0x000f220008000800 */
[----:B------:R-:W1:Y:S01]  /*2430*/  LDCU.64 UR8, c[0x0][0xb28] ;  /* 0x00016500ff0877ac */ /* 0x000e620008000a00 */
[----:B------:R-:W-:Y:S02]  /*2440*/  UISETP.NE.AND UP3, UPT, UR42, 0x1, UPT ;  /* 0x000000012a00788c */ /* 0x000fe4000bf65270 */
[----:B--2---:R-:W-:Y:S02]  /*2450*/  UIMAD.WIDE.U32 UR10, UR41, UR15, URZ ;  /* 0x0000000f290a72a5 */ /* 0x004fe4000f8e00ff */
[----:B------:R-:W-:Y:S02]  /*2460*/  UIMAD.WIDE.U32 UR4, UR43, UR12, URZ ;  /* 0x0000000c2b0472a5 */ /* 0x000fe4000f8e00ff */
[----:B------:R-:W-:-:S02]  /*2470*/  UISETP.NE.AND UP0, UPT, UR14, 0x1, UPT ;  /* 0x000000010e00788c */ /* 0x000fc4000bf05270 */
[----:B------:R-:W-:Y:S01]  /*2480*/  UIMAD.WIDE.U32 UR18, UR39, UR15, URZ ;  /* 0x0000000f271272a5 */ /* 0x000fe2000f8e00ff */
[----:B------:R-:W-:Y:S02]  /*2490*/  UMOV UR10, UR11 ;  /* 0x0000000b000a7c82 */ /* 0x000fe40008000000 */
[----:B------:R-:W-:Y:S01]  /*24a0*/  UMOV UR4, UR5 ;  /* 0x0000000500047c82 */ /* 0x000fe20008000000 */
[----:B---3--:R-:W-:Y:S02]  /*24b0*/  USHF.R.U32.HI UR10, URZ, UR22, UR10 ;  /* 0x00000016ff0a7299 */ /* 0x008fe4000801160a */
[----:B----4-:R-:W-:Y:S02]  /*24c0*/  UISETP.NE.AND UP2, UPT, UR20, 0x1, UPT ;  /* 0x000000011400788c */ /* 0x010fe4000bf45270 */
[----:B------:R-:W-:Y:S02]  /*24d0*/  USHF.R.U32.HI UR4, URZ, UR13, UR4 ;  /* 0x0000000dff047299 */ /* 0x000fe40008011604 */
[----:B------:R-:W-:-:S02]  /*24e0*/  USEL UR5, UR41, UR10, !UP0 ;  /* 0x0000000a29057287 */ /* 0x000fc4000c000000 */
[----:B------:R-:W-:Y:S02]  /*24f0*/  USEL UR6, UR43, UR4, !UP2 ;  /* 0x000000042b067287 */ /* 0x000fe4000d000000 */
[----:B-1----:R-:W-:Y:S01]  /*2500*/  UIMAD.WIDE.U32 UR10, UR5, UR8, URZ ;  /* 0x00000008050a72a5 */ /* 0x002fe2000f8e00ff */
[----:B------:R-:W-:Y:S01]  /*2510*/  UMOV UR4, UR19 ;  /* 0x0000001300047c82 */ /* 0x000fe20008000000 */
[----:B------:R-:W-:Y:S02]  /*2520*/  UIMAD.WIDE.U32 UR16, UR40, UR12, URZ ;  /* 0x0000000c281072a5 */ /* 0x000fe4000f8e00ff */
[----:B------:R-:W-:-:S03]  /*2530*/  UIMAD.WIDE.U32 UR18, UR6, UR8, URZ ;  /* 0x00000008061272a5 */ /* 0x000fc6000f8e00ff */
[----:B------:R-:W-:Y:S01]  /*2540*/  UMOV UR10, UR11 ;  /* 0x0000000b000a7c82 */ /* 0x000fe20008000000 */
[----:B------:R-:W-:Y:S02]  /*2550*/  USHF.R.U32.HI UR4, URZ, UR22, UR4 ;  /* 0x00000016ff047299 */ /* 0x000fe40008011604 */
[----:B------:R-:W-:Y:S01]  /*2560*/  @UP3 USHF.R.U32.HI UR5, URZ, UR9, UR10 ;  /* 0x00000009ff053299 */ /* 0x000fe2000801160a */
[----:B------:R-:W-:Y:S01]  /*2570*/  UMOV UR16, UR17 ;  /* 0x0000001100107c82 */ /* 0x000fe20008000000 */
[----:B------:R-:W-:Y:S01]  /*2580*/  UMOV UR18, UR19 ;  /* 0x0000001300127c82 */ /* 0x000fe20008000000 */
[----:B------:R-:W-:Y:S02]  /*2590*/  USHF.R.U32.HI UR13, URZ, UR13, UR16 ;  /* 0x0000000dff0d7299 */ /* 0x000fe40008011610 */
[----:B------:R-:W-:Y:S02]  /*25a0*/  USEL UR4, UR39, UR4, !UP0 ;  /* 0x0000000427047287 */ /* 0x000fe4000c000000 */
[----:B------:R-:W-:-:S02]  /*25b0*/  @UP3 USHF.R.U32.HI UR6, URZ, UR9, UR18 ;  /* 0x00000009ff063299 */ /* 0x000fc40008011612 */
[----:B------:R-:W-:Y:S02]  /*25c0*/  UIMAD UR10, UR42, UR5, URZ ;  /* 0x000000052a0a72a4 */ /* 0x000fe4000f8e02ff */
[----:B------:R-:W-:Y:S02]  /*25d0*/  USEL UR5, UR40, UR13, !UP2 ;  /* 0x0000000d28057287 */ /* 0x000fe4000d000000 */
[----:B------:R-:W-:Y:S02]  /*25e0*/  UIMAD UR12, UR42, UR6, URZ ;  /* 0x000000062a0c72a4 */ /* 0x000fe4000f8e02ff */
[----:B------:R-:W-:Y:S02]  /*25f0*/  UISETP.GE.AND UP0, UPT, UR4, UR10, UPT ;  /* 0x0000000a0400728c */ /* 0x000fe4000bf06270 */
[----:B------:R-:W-:Y:S02]  /*2600*/  UIMAD.WIDE.U32 UR10, UR4, UR8, URZ ;  /* 0x00000008040a72a5 */ /* 0x000fe4000f8e00ff */
[----:B------:R-:W-:-:S02]  /*2610*/  UISETP.GE.OR UP0, UPT, UR5, UR12, UP0 ;  /* 0x0000000c0500728c */ /* 0x000fc40008706670 */
        /* <DEDUP_REMOVED lines=19> */
.L_x_40:
[----:B------:R-:W2:Y:S02]  /*2750*/  LDCU UR4, c[0x0][0xb30] ;  /* 0x00016600ff0477ac */ /* 0x000ea40008000800 */
[----:B--2---:R-:W-:-:S09]  /*2760*/  UISETP.NE.AND UP0, UPT, UR4, 0x1, UPT ;  /* 0x000000010400788c */ /* 0x004fd2000bf05270 */
        /* <DEDUP_REMOVED lines=18> */
.L_x_41:
[----:B------:R-:W-:Y:S01]  /*2890*/  VIADD R11, R11, 0x1 ;  /* 0x000000010b0b7836 */ /* 0x000fe20000000000 */
[----:B------:R-:W-:Y:S01]  /*28a0*/  PLOP3.LUT P1, PT, PT, PT, PT, 0x80, 0x8 ;  /* 0x000000000008781c */ /* 0x000fe20003f2f070 */
[----:B------:R-:W-:Y:S02]  /*28b0*/  UIADD3 UR16, UPT, UPT, UR40, UR62, URZ ;  /* 0x0000003e28107290 */ /* 0x000fe4000fffe0ff */
[----:B------:R-:W-:Y:S01]  /*28c0*/  UIADD3 UR20, UPT, UPT, UR39, UR59, URZ ;  /* 0x0000003b27147290 */ /* 0x000fe2000fffe0ff */
[----:B------:R-:W-:-:S04]  /*28d0*/  ISETP.NE.AND P0, PT, R11, 0x2, PT ;  /* 0x000000020b00780c */ /* 0x000fc80003f05270 */
[----:B------:R-:W-:Y:S02]  /*28e0*/  SEL R3, RZ, 0x1, P0 ;  /* 0x00000001ff037807 */ /* 0x000fe40000000000 */
[----:B------:R-:W-:Y:S02]  /*28f0*/  SEL R11, R11, RZ, P0 ;  /* 0x000000ff0b0b7207 */ /* 0x000fe40000000000 */
[----:B------:R-:W-:Y:S01]  /*2900*/  LOP3.LUT R10, R10, R3, RZ, 0x3c, !PT ;  /* 0x000000030a0a7212 */ /* 0x000fe200078e3cff */
[----:B------:R-:W-:Y:S06]  /*2910*/  BRA.U UP1, `(.L_x_42) ;  /* 0xfffffff101547547 */ /* 0x000fec000b83ffff */
[----:B------:R-:W-:Y:S01]  /*2920*/  UIADD3 UR21, UPT, UPT, UR21, 0x28, URZ ;  /* 0x0000002815157890 */ /* 0x000fe2000fffe0ff */
[----:B------:R-:W-:-:S03]  /*2930*/  SHF.L.U32 R3, R12, 0x1f, RZ ;  /* 0x0000001f0c037819 */ /* 0x000fc600000006ff */
[----:B------:R-:W-:-:S09]  /*2940*/  ULEA UR4, UR7, UR21, 0x3 ;  /* 0x0000001507047291 */ /* 0x000fd2000f8e18ff */
[----:B------:R-:W2:Y:S02]  /*2950*/  SYNCS.PHASECHK.TRANS64.TRYWAIT P0, [UR4], R3 ;  /* 0x00000003ff0075a7 */ /* 0x000ea40008001104 */
[----:B--2---:R-:W-:Y:S05]  /*2960*/  @!P0 BRA `(.L_x_43) ;  /* 0x00000070004c8947 */ /* 0x004fea0003800000 */
.L_x_138:
[----:B------:R-:W-:-:S04]  /*2970*/  UIADD3 UR4, UPT, UPT, UR7, 0x1, URZ ;  /* 0x0000000107047890 */ /* 0x000fc8000fffe0ff */
[----:B------:R-:W-:-:S04]  /*2980*/  UISETP.NE.AND UP0, UPT, UR4, 0x5, UPT ;  /* 0x000000050400788c */ /* 0x000fc8000bf05270 */
[----:B------:R-:W-:Y:S02]  /*2990*/  USEL UR6, URZ, 0x1, UP0 ;  /* 0x00000001ff067887 */ /* 0x000fe40008000000 */
[----:B------:R-:W-:-:S04]  /*29a0*/  USEL UR4, UR4, URZ, UP0 ;  /* 0x000000ff04047287 */ /* 0x000fc80008000000 */
[----:B------:R-:W-:Y:S01]  /*29b0*/  ULEA UR5, UR4, UR21, 0x3 ;  /* 0x0000001504057291 */ /* 0x000fe2000f8e18ff */
[----:B------:R-:W-:-:S04]  /*29c0*/  LOP3.LUT R2, R12, UR6, RZ, 0x3c, !PT ;  /* 0x000000060c027c12 */ /* 0x000fc8000f8e3cff */
[----:B-1----:R-:W-:-:S04]  /*29d0*/  SHF.L.U32 R3, R2, 0x1f, RZ ;  /* 0x0000001f02037819 */ /* 0x002fc800000006ff */
[----:B------:R-:W1:Y:S02]  /*29e0*/  SYNCS.PHASECHK.TRANS64.TRYWAIT P0, [UR5], R3 ;  /* 0x00000003ff0075a7 */ /* 0x000e640008001105 */
[----:B-1----:R-:W-:Y:S05]  /*29f0*/  @!P0 BRA `(.L_x_44) ;  /* 0x0000007000408947 */ /* 0x002fea0003800000 */
.L_x_140:
        /* <DEDUP_REMOVED lines=9> */
.L_x_142:
        /* <DEDUP_REMOVED lines=9> */
.L_x_144:
[----:B------:R-:W-:-:S04]  /*2b20*/  UIADD3 UR4, UPT, UPT, UR4, 0x1, URZ ;  /* 0x0000000104047890 */ /* 0x000fc8000fffe0ff */
[----:B------:R-:W-:-:S04]  /*2b30*/  UISETP.NE.AND UP0, UPT, UR4, 0x5, UPT ;  /* 0x000000050400788c */ /* 0x000fc8000bf05270 */
[----:B------:R-:W-:Y:S02]  /*2b40*/  USEL UR5, URZ, 0x1, UP0 ;  /* 0x00000001ff057887 */ /* 0x000fe40008000000 */
[----:B------:R-:W-:-:S04]  /*2b50*/  USEL UR4, UR4, URZ, UP0 ;  /* 0x000000ff04047287 */ /* 0x000fc80008000000 */
[----:B------:R-:W-:Y:S01]  /*2b60*/  ULEA UR4, UR4, UR21, 0x3 ;  /* 0x0000001504047291 */ /* 0x000fe2000f8e18ff */
[----:B-1----:R-:W-:-:S04]  /*2b70*/  LOP3.LUT R3, R2, UR5, RZ, 0x3c, !PT ;  /* 0x0000000502037c12 */ /* 0x002fc8000f8e3cff */
[----:B------:R-:W-:Y:S01]  /*2b80*/  SHF.L.U32 R3, R3, 0x1f, RZ ;  /* 0x0000001f03037819 */ /* 0x000fe200000006ff */
[----:B------:R-:W-:-:S07]  /*2b90*/  IMAD.U32 R0, RZ, RZ, UR4 ;  /* 0x00000004ff007e24 */ /* 0x000fce000f8e00ff */
.L_x_47:
[----:B-1----:R1:W2:Y:S02]  /*2ba0*/  SYNCS.PHASECHK.TRANS64.TRYWAIT P0, [R0+URZ], R3 ;  /* 0x00000003000075a7 */ /* 0x0022a400080011ff */
[----:B--2---:R-:W-:Y:S05]  /*2bb0*/  @!P0 NANOSLEEP.SYNCS 0x989680 ;  /* 0x009896800000895d */ /* 0x004fea0003900000 */
[----:B------:R-:W2:Y:S02]  /*2bc0*/  @!P0 SYNCS.PHASECHK.TRANS64 P0, [R0+URZ], R3 ;  /* 0x00000003000085a7 */ /* 0x000ea400080010ff */
[----:B--2---:R-:W-:Y:S05]  /*2bd0*/  @P0 EXIT ;  /* 0x000000000000094d */ /* 0x004fea0003800000 */
[----:B------:R-:W-:Y:S05]  /*2be0*/  BRA `(.L_x_47) ;  /* 0xfffffffc00ec7947 */ /* 0x000fea000383ffff */
.L_x_22:
[----:B------:R-:W2:Y:S02]  /*2bf0*/  S2UR UR4, SR_CgaCtaId ;  /* 0x00000000000479c3 */ /* 0x000ea40000008800 */
[----:B--2---:R-:W-:-:S04]  /*2c00*/  UISETP.NE.AND UP0, UPT, UR4, URZ, UPT ;  /* 0x000000ff0400728c */ /* 0x004fc8000bf05270 */
[----:B------:R-:W-:-:S09]  /*2c10*/  UISETP.NE.OR UP0, UPT, UR17, 0x1, UP0 ;  /* 0x000000011100788c */ /* 0x000fd20008705670 */
[----:B------:R-:W-:Y:S05]  /*2c20*/  BRA.U UP0, `(.L_x_48) ;  /* 0x00000005004c7547 */ /* 0x000fea000b800000 */
[----:B------:R-:W2:Y:S01]  /*2c30*/  S2UR UR5, SR_CgaCtaId ;  /* 0x00000000000579c3 */ /* 0x000ea20000008800 */
[----:B------:R-:W-:Y:S01]  /*2c40*/  UMOV UR4, 0x400 ;  /* 0x0000040000047882 */ /* 0x000fe20000000000 */
[----:B------:R-:W-:Y:S01]  /*2c50*/  ISETP.GE.U32.AND P2, PT, R0, 0x8, PT ;  /* 0x000000080000780c */ /* 0x000fe20003f46070 */
[----:B------:R-:W-:Y:S01]  /*2c60*/  IMAD.MOV.U32 R12, RZ, RZ, 0x1 ;  /* 0x00000001ff0c7424 */ /* 0x000fe200078e00ff */
[----:B------:R-:W-:Y:S02]  /*2c70*/  CS2R R10, SRZ ;  /* 0x00000000000a7805 */ /* 0x000fe4000001ff00 */
[----:B------:R-:W-:Y:S01]  /*2c80*/  CS2R R8, SRZ ;  /* 0x0000000000087805 */ /* 0x000fe2000001ff00 */
[----:B--2---:R-:W-:-:S03]  /*2c90*/  ULEA UR6, UR5, UR4, 0x18 ;  /* 0x0000000405067291 */ /* 0x004fc6000f8ec0ff */
[----:B------:R-:W-:-:S09]  /*2ca0*/  UMOV UR5, URZ ;  /* 0x000000ff00057c82 */ /* 0x000fd20008000000 */
.L_x_52:
[----:B------:R-:W-:Y:S02]  /*2cb0*/  LEA R2, R8, UR6, 0x3 ;  /* 0x0000000608027c11 */ /* 0x000fe4000f8e18ff */
[----:B------:R-:W-:-:S03]  /*2cc0*/  SHF.L.U32 R5, R9, 0x1f, RZ ;  /* 0x0000001f09057819 */ /* 0x000fc600000006ff */
[----:B------:R-:W-:Y:S01]  /*2cd0*/  VIADD R4, R2, 0x110 ;  /* 0x0000011002047836 */ /* 0x000fe20000000000 */
[----:B------:R-:W2:Y:S02]  /*2ce0*/  SYNCS.PHASECHK.TRANS64.TRYWAIT P0, [R2+URZ+0x100], R5 ;  /* 0x00010005020075a7 */ /* 0x000ea400080011ff */
[----:B--2---:R-:W-:Y:S05]  /*2cf0*/  @!P0 BRA `(.L_x_49) ;  /* 0x0000006c00c88947 */ /* 0x004fea0003800000 */
.L_x_145:
[----:B------:R-:W-:Y:S01]  /*2d00*/  ULEA UR4, UR5, UR6, 0x3 ;  /* 0x0000000605047291 */ /* 0x000fe2000f8e18ff */
[----:B------:R-:W-:Y:S02]  /*2d10*/  PRMT R4, RZ, 0x654, R4 ;  /* 0x00000654ff047816 */ /* 0x000fe40000000004 */
[----:B--2---:R-:W-:Y:S01]  /*2d20*/  SHF.L.U32 R5, R12, 0x1f, RZ ;  /* 0x0000001f0c057819 */ /* 0x004fe200000006ff */
[----:B------:R-:W-:Y:S01]  /*2d30*/  UIADD3 UR7, UPT, UPT, UR4, 0xa0, URZ ;  /* 0x000000a004077890 */ /* 0x000fe2000fffe0ff */
[----:B------:R2:W-:Y:S05]  /*2d40*/  SYNCS.ARRIVE.TRANS64.RED.A1T0 RZ, [R4+URZ], RZ ;  /* 0x000000ff04ff79a7 */ /* 0x0005ea00081004ff */
[----:B------:R-:W-:Y:S01]  /*2d50*/  IMAD.U32 R7, RZ, RZ, UR7 ;  /* 0x00000007ff077e24 */ /* 0x000fe2000f8e00ff */
[----:B------:R-:W3:Y:S04]  /*2d60*/  SYNCS.PHASECHK.TRANS64.TRYWAIT P0, [UR4+0xb0], R5 ;  /* 0x0000b005ff0075a7 */ /* 0x000ee80008001104 */
[----:B------:R-:W-:Y:S01]  /*2d70*/  PRMT R6, R0, 0x654, R7 ;  /* 0x0000065400067816 */ /* 0x000fe20000000007 */
[----:B--2---:R-:W-:Y:S01]  /*2d80*/  @!P2 IMAD.MOV.U32 R4, RZ, RZ, 0x10 ;  /* 0x00000010ff04a424 */ /* 0x004fe200078e00ff */
[----:B---3--:R-:W-:Y:S06]  /*2d90*/  @!P0 BRA `(.L_x_50) ;  /* 0x0000006c00b48947 */ /* 0x008fec0003800000 */
.L_x_147:
[----:B------:R-:W-:Y:S01]  /*2da0*/  ULEA UR8, UR5, UR6, 0x4 ;  /* 0x0000000605087291 */ /* 0x000fe2000f8e20ff */
[----:B------:R-:W-:Y:S01]  /*2db0*/  SEL R3, R6, R3, !P2 ;  /* 0x0000000306037207 */ /* 0x000fe20005000000 */
[----:B------:R-:W-:Y:S01]  /*2dc0*/  UIADD3 UR9, UPT, UPT, UR4, 0xa0, URZ ;  /* 0x000000a004097890 */ /* 0x000fe2000fffe0ff */
[----:B--2---:R-:W-:Y:S01]  /*2dd0*/  LEA R2, R11, UR6, 0x3 ;  /* 0x000000060b027c11 */ /* 0x004fe2000f8e18ff */
[----:B------:R-:W-:Y:S01]  /*2de0*/  UIADD3 UR8, UPT, UPT, UR8, 0x130, URZ ;  /* 0x0000013008087890 */ /* 0x000fe2000fffe0ff */
[----:B------:R-:W-:Y:S01]  /*2df0*/  SHF.L.U32 R5, R10, 0x1f, RZ ;  /* 0x0000001f0a057819 */ /* 0x000fe200000006ff */
[----:B------:R2:W-:Y:S01]  /*2e00*/  @!P2 SYNCS.ARRIVE.TRANS64.RED RZ, [R3+URZ], R4 ;  /* 0x0000000403ffa9a7 */ /* 0x0005e200080004ff */
[----:B------:R-:W-:Y:S01]  /*2e10*/  UIADD3 UR4, UPT, UPT, UR5, 0x1, URZ ;  /* 0x0000000105047890 */ /* 0x000fe2000fffe0ff */
[----:B------:R-:W-:-:S03]  /*2e20*/  VIADD R8, R8, 0x1 ;  /* 0x0000000108087836 */ /* 0x000fc60000000000 */
[----:B------:R-:W-:Y:S02]  /*2e30*/  UISETP.NE.AND UP0, UPT, UR4, 0x2, UPT ;  /* 0x000000020400788c */ /* 0x000fe4000bf05270 */
[----:B------:R-:W-:Y:S06]  /*2e40*/  UGETNEXTWORKID.BROADCAST [UR8], [UR9] ;  /* 0x00000000080073ca */ /* 0x000fec0008000100 */
[----:B------:R-:W-:Y:S01]  /*2e50*/  USEL UR7, URZ, 0x1, UP0 ;  /* 0x00000001ff077887 */ /* 0x000fe20008000000 */
[----:B------:R-:W-:Y:S01]  /*2e60*/  ISETP.NE.AND P0, PT, R8, 0x2, PT ;  /* 0x000000020800780c */ /* 0x000fe20003f05270 */
[----:B------:R-:W-:Y:S01]  /*2e70*/  USEL UR5, UR4, URZ, UP0 ;  /* 0x000000ff04057287 */ /* 0x000fe20008000000 */
[----:B------:R-:W3:Y:S03]  /*2e80*/  SYNCS.PHASECHK.TRANS64.TRYWAIT P1, [R2+URZ+0xa0], R5 ;  /* 0x0000a005020075a7 */ /* 0x000ee600080211ff */
[----:B------:R-:W-:Y:S01]  /*2e90*/  LOP3.LUT R12, R12, UR7, RZ, 0x3c, !PT ;  /* 0x000000070c0c7c12 */ /* 0x000fe2000f8e3cff */
[----:B--23--:R-:W-:Y:S07]  /*2ea0*/  @!P1 BRA `(.L_x_51) ;  /* 0x0000006c00889947 */ /* 0x00cfee0003800000 */
.L_x_148:
[C---:B------:R-:W-:Y:S01]  /*2eb0*/  LEA R4, R11.reuse, UR6, 0x4 ;  /* 0x000000060b047c11 */ /* 0x040fe2000f8e20ff */
[----:B--2---:R-:W-:Y:S01]  /*2ec0*/  VIADD R2, R2, 0xb0 ;  /* 0x000000b002027836 */ /* 0x004fe20000000000 */
[----:B------:R-:W-:Y:S01]  /*2ed0*/  SEL R8, R8, RZ, P0 ;  /* 0x000000ff08087207 */ /* 0x000fe20000000000 */
[----:B------:R-:W-:-:S03]  /*2ee0*/  VIADD R11, R11, 0x1 ;  /* 0x000000010b0b7836 */ /* 0x000fc60000000000 */
[----:B------:R-:W2:Y:S01]  /*2ef0*/  LDS.128 R4, [R4+0x130] ;  /* 0x0001300004047984 */ /* 0x000ea20000000c00 */
[----:B------:R-:W-:Y:S02]  /*2f00*/  PRMT R2, RZ, 0x654, R2 ;  /* 0x00000654ff027816 */ /* 0x000fe40000000002 */
[C---:B------:R-:W-:Y:S01]  /*2f10*/  ISETP.NE.AND P1, PT, R11.reuse, 0x2, PT ;  /* 0x000000020b00780c */ /* 0x040fe20003f25270 */
[----:B------:R-:W-:Y:S01]  /*2f20*/  @!PT LDS RZ, [RZ] ;  /* 0x00000000fffff984 */ /* 0x000fe20000000800 */
[----:B------:R-:W-:Y:S01]  /*2f30*/  @!PT LDS RZ, [RZ] ;  /* 0x00000000fffff984 */ /* 0x000fe20000000800 */
[----:B------:R-:W-:Y:S01]  /*2f40*/  @!PT LDS RZ, [RZ] ;  /* 0x00000000fffff984 */ /* 0x000fe20000000800 */
[----:B------:R-:W-:Y:S01]  /*2f50*/  @!PT LDS RZ, [RZ] ;  /* 0x00000000fffff984 */ /* 0x000fe20000000800 */
[----:B------:R3:W-:Y:S06]  /*2f60*/  MEMBAR.ALL.CTA ;  /* 0x0000000000007992 */ /* 0x0007ec0000008000 */
[----:B---3--:R-:W3:Y:S01]  /*2f70*/  FENCE.VIEW.ASYNC.S ;  /* 0x00000000000073c6 */ /* 0x008ee20000000000 */
[----:B------:R-:W-:Y:S01]  /*2f80*/  SEL R11, R11, RZ, P1 ;  /* 0x000000ff0b0b7207 */ /* 0x000fe20000800000 */
[----:B---3--:R3:W-:Y:S01]  /*2f90*/  SYNCS.ARRIVE.TRANS64.RED.A1T0 RZ, [R2+URZ], RZ ;  /* 0x000000ff02ff79a7 */ /* 0x0087e200081004ff */
[----:B--2---:R-:W-:-:S02]  /*2fa0*/  LOP3.LUT P3, RZ, R6, 0x1, RZ, 0xc0, !PT ;  /* 0x0000000106ff7812 */ /* 0x004fc4000786c0ff */
[----:B------:R-:W-:-:S04]  /*2fb0*/  SEL R5, RZ, 0x1, P1 ;  /* 0x00000001ff057807 */ /* 0x000fc80000800000 */
[----:B------:R-:W-:Y:S02]  /*2fc0*/  LOP3.LUT R10, R10, R5, RZ, 0x3c, !PT ;  /* 0x000000050a0a7212 */ /* 0x000fe400078e3cff */
[----:B---3--:R-:W-:-:S04]  /*2fd0*/  SEL R2, RZ, 0x1, P0 ;  /* 0x00000001ff027807 */ /* 0x008fc80000000000 */
[----:B------:R-:W-:Y:S01]  /*2fe0*/  LOP3.LUT R9, R9, R2, RZ, 0x3c, !PT ;  /* 0x0000000209097212 */ /* 0x000fe200078e3cff */
[----:B------:R-:W-:Y:S06]  /*2ff0*/  @P3 BRA `(.L_x_52) ;  /* 0xfffffffc002c3947 */ /* 0x000fec000383ffff */
[----:B------:R-:W-:Y:S01]  /*3000*/  ULEA UR4, UR5, UR6, 0x3 ;  /* 0x0000000605047291 */ /* 0x000fe2000f8e18ff */
[----:B------:R-:W-:-:S08]  /*3010*/  SHF.L.U32 R3, R12, 0x1f, RZ ;  /* 0x0000001f0c037819 */ /* 0x000fd000000006ff */
[----:B------:R-:W2:Y:S02]  /*3020*/  SYNCS.PHASECHK.TRANS64 P0, [UR4+0xb0], R3 ;  /* 0x0000b003ff0075a7 */ /* 0x000ea40008001004 */
[----:B--2---:R-:W-:Y:S05]  /*3030*/  @P0 BRA `(.L_x_53) ;  /* 0x0000000000080947 */ /* 0x004fea0003800000 */
[----:B------:R-:W2:Y:S02]  /*3040*/  SYNCS.PHASECHK.TRANS64.TRYWAIT P0, [UR4+0xb0], R3 ;  /* 0x0000b003ff0075a7 */ /* 0x000ea40008001104 */
[----:B--2---:R-:W-:Y:S05]  /*3050*/  @!P0 BRA `(.L_x_54) ;  /* 0x0000006c00308947 */ /* 0x004fea0003800000 */
.L_x_53:
[----:B------:R-:W-:-:S04]  /*3060*/  UIADD3 UR7, UPT, UPT, UR5, 0x1, URZ ;  /* 0x0000000105077890 */ /* 0x000fc8000fffe0ff */
[----:B------:R-:W-:-:S04]  /*3070*/  UISETP.NE.AND UP0, UPT, UR7, 0x2, UPT ;  /* 0x000000020700788c */ /* 0x000fc8000bf05270 */
[----:B------:R-:W-:Y:S02]  /*3080*/  USEL UR8, URZ, 0x1, UP0 ;  /* 0x00000001ff087887 */ /* 0x000fe40008000000 */
[----:B------:R-:W-:-:S04]  /*3090*/  USEL UR7, UR7, URZ, UP0 ;  /* 0x000000ff07077287 */ /* 0x000fc80008000000 */
[----:B------:R-:W-:Y:S01]  /*30a0*/  ULEA UR7, UR7, UR6, 0x3 ;  /* 0x0000000607077291 */ /* 0x000fe2000f8e18ff */
[----:B--2---:R-:W-:-:S04]  /*30b0*/  LOP3.LUT R3, R12, UR8, RZ, 0x3c, !PT ;  /* 0x000000080c037c12 */ /* 0x004fc8000f8e3cff */
[----:B------:R-:W-:-:S04]  /*30c0*/  SHF.L.U32 R0, R3, 0x1f, RZ ;  /* 0x0000001f03007819 */ /* 0x000fc800000006ff */
[----:B------:R-:W2:Y:S02]  /*30d0*/  SYNCS.PHASECHK.TRANS64 P0, [UR7+0xb0], R0 ;  /* 0x0000b000ff0075a7 */ /* 0x000ea40008001007 */
[----:B-12---:R-:W-:Y:S05]  /*30e0*/  @P0 EXIT ;  /* 0x000000000000094d */ /* 0x006fea0003800000 */
[----:B------:R-:W-:Y:S02]  /*30f0*/  SHF.L.U32 R3, R3, 0x1f, RZ ;  /* 0x0000001f03037819 */ /* 0x000fe400000006ff */
[----:B------:R-:W-:-:S07]  /*3100*/  MOV R0, UR7 ;  /* 0x0000000700007c02 */ /* 0x000fce0008000f00 */
.L_x_55:
[----:B-1----:R1:W2:Y:S02]  /*3110*/  SYNCS.PHASECHK.TRANS64.TRYWAIT P0, [R0+URZ+0xb0], R3 ;  /* 0x0000b003000075a7 */ /* 0x0022a400080011ff */
[----:B--2---:R-:W-:Y:S05]  /*3120*/  @!P0 NANOSLEEP.SYNCS 0x989680 ;  /* 0x009896800000895d */ /* 0x004fea0003900000 */
[----:B------:R-:W2:Y:S02]  /*3130*/  @!P0 SYNCS.PHASECHK.TRANS64 P0, [R0+URZ+0xb0], R3 ;  /* 0x0000b003000085a7 */ /* 0x000ea400080010ff */
[----:B--2---:R-:W-:Y:S05]  /*3140*/  @P0 EXIT ;  /* 0x000000000000094d */ /* 0x004fea0003800000 */
[----:B------:R-:W-:Y:S05]  /*3150*/  BRA `(.L_x_55) ;  /* 0xfffffffc00ec7947 */ /* 0x000fea000383ffff */
.L_x_48:
[----:B------:R-:W-:Y:S05]  /*3160*/  BRA.U UP6, `(.L_x_56) ;  /* 0x0000000d06d87547 */ /* 0x000fea000b800000 */
[----:B------:R-:W2:Y:S01]  /*3170*/  S2UR UR7, SR_CgaCtaId ;  /* 0x00000000000779c3 */ /* 0x000ea20000008800 */
[----:B------:R-:W-:Y:S01]  /*3180*/  UMOV UR4, 0x40 ;  /* 0x0000004000047882 */ /* 0x000fe20000000000 */
[----:B------:R-:W-:Y:S01]  /*3190*/  NOP ;  /* 0x0000000000007918 */ /* 0x000fe20000000000 */
[----:B------:R-:W-:Y:S01]  /*31a0*/  UMOV UR6, 0x400 ;  /* 0x0000040000067882 */ /* 0x000fe20000000000 */
[----:B--2---:R-:W-:Y:S02]  /*31b0*/  ULEA UR5, UR7, UR4, 0x18 ;  /* 0x0000000407057291 */ /* 0x004fe4000f8ec0ff */
[----:B------:R-:W-:-:S07]  /*31c0*/  ULEA UR6, UR7, UR6, 0x18 ;  /* 0x0000000607067291 */ /* 0x000fce000f8ec0ff */
[----:B------:R-:W2:Y:S02]  /*31d0*/  LDS.U8 R0, [UR5+0x1c] ;  /* 0x00001c05ff007984 */ /* 0x000ea40008000000 */
[----:B--2---:R-:W-:-:S13]  /*31e0*/  ISETP.NE.AND P0, PT, R0, RZ, PT ;  /* 0x000000ff0000720c */ /* 0x004fda0003f05270 */
[----:B------:R-:W-:Y:S05]  /*31f0*/  @P0 BRA `(.L_x_57) ;  /* 0x0000000000580947 */ /* 0x000fea0003800000 */
[----:B------:R-:W-:-:S13]  /*3200*/  ELECT P0, URZ, PT ;  /* 0x0000000000ff782f */ /* 0x000fda0003800000 */
[----:B------:R-:W-:Y:S05]  /*3210*/  @!P0 BRA `(.L_x_58) ;  /* 0x0000000000608947 */ /* 0x000fea0003800000 */
[----:B------:R-:W-:Y:S01]  /*3220*/  UMOV UR4, 0x10 ;  /* 0x0000001000047882 */ /* 0x000fe20000000000 */
[----:B------:R-:W-:Y:S01]  /*3230*/  HFMA2 R0, -RZ, RZ, 0, 5.9604644775390625e-08 ;  /* 0x00000001ff007431 */ /* 0x000fe200000001ff */
[----:B------:R-:W-:-:S03]  /*3240*/  MOV R3, 0xffff ;  /* 0x0000ffff00037802 */ /* 0x000fc60000000f00 */
[----:B------:R-:W-:Y:S04]  /*3250*/  DEPBAR.LE SB2, 0x36 ;  /* 0x0000ad800000791a */ /* 0x000fe80000000000 */
[----:B------:R-:W2:Y:S02]  /*3260*/  UTCATOMSWS.FIND_AND_SET.ALIGN UP0, UR4, UR4 ;  /* 0x00000004000475e3 */ /* 0x000ea40008000800 */
[----:B--2---:R-:W-:Y:S01]  /*3270*/  MOV R4, UR4 ;  /* 0x0000000400047c02 */ /* 0x004fe20008000f00 */
[----:B------:R-:W-:Y:S06]  /*3280*/  BRA.U UP0, `(.L_x_59) ;  /* 0x0000000100187547 */ /* 0x000fec000b800000 */
.L_x_60:
[----:B------:R-:W-:Y:S05]  /*3290*/  NANOSLEEP 0x64 ;  /* 0x000000640000795d */ /* 0x000fea0003800000 */
[----:B------:R-:W-:-:S05]  /*32a0*/  UMOV UR4, 0x10 ;  /* 0x0000001000047882 */ /* 0x000fca0000000000 */
[----:B------:R-:W-:Y:S04]  /*32b0*/  DEPBAR.LE SB2, 0x36 ;  /* 0x0000ad800000791a */ /* 0x000fe80000000000 */
[----:B------:R-:W2:Y:S02]  /*32c0*/  UTCATOMSWS.FIND_AND_SET.ALIGN UP0, UR4, UR4 ;  /* 0x00000004000475e3 */ /* 0x000ea40008000800 */
[----:B--2---:R-:W-:Y:S01]  /*32d0*/  MOV R4, UR4 ;  /* 0x0000000400047c02 */ /* 0x004fe20008000f00 */
[----:B------:R-:W-:Y:S05]  /*32e0*/  BRA.U !UP0, `(.L_x_60) ;  /* 0xfffffffd08e87547 */ /* 0x000fea000b83ffff */
.L_x_59:
[-C--:B------:R-:W-:Y:S02]  /*32f0*/  SHF.L.U32 R3, R3, R4.reuse, RZ ;  /* 0x0000000403037219 */ /* 0x080fe400000006ff */
[----:B------:R-:W-:Y:S01]  /*3300*/  SHF.L.U32 R0, R0, R4, RZ ;  /* 0x0000000400007219 */ /* 0x000fe200000006ff */
[----:B------:R-:W-:Y:S02]  /*3310*/  IMAD.SHL.U32 R4, R4, 0x20, RZ ;  /* 0x0000002004047824 */ /* 0x000fe400078e00ff */
[----:B------:R2:W-:Y:S04]  /*3320*/  ATOMS.OR RZ, [UR5+0x14], R3 ;  /* 0x00001403ffff798c */ /* 0x0005e8000b000005 */
[----:B------:R2:W-:Y:S04]  /*3330*/  ATOMS.OR RZ, [UR5+0x18], R0 ;  /* 0x00001800ffff798c */ /* 0x0005e8000b000005 */
[----:B------:R2:W-:Y:S01]  /*3340*/  STS [UR6+0x150], R4 ;  /* 0x00015004ff007988 */ /* 0x0005e20008000806 */
[----:B------:R-:W-:Y:S05]  /*3350*/  BRA `(.L_x_58) ;  /* 0x0000000000107947 */ /* 0x000fea0003800000 */
.L_x_57:
[----:B------:R-:W-:Y:S02]  /*3360*/  MOV R0, 0xffffffff ;  /* 0xffffffff00007802 */ /* 0x000fe40000000f00 */
[----:B------:R-:W-:-:S03]  /*3370*/  MOV R4, 0x33a0 ;  /* 0x000033a000047802 */ /* 0x000fc60000000f00 */
[----:B------:R2:W-:Y:S04]  /*3380*/  STS [UR6+0x150], R0 ;  /* 0x00015000ff007988 */ /* 0x0005e80008000806 */
[----:B-12--5:R-:W-:Y:S05]  /*3390*/  CALL.REL.NOINC `($__internal_1_$__cuda_sm10x_tcgen05_guardrail_trap_phase_invalid_during_alloc) ;  /* 0x0000007000747944 */ /* 0x026fea0003c00000 */
.L_x_58:
[----:B------:R-:W-:Y:S05]  /*33a0*/  WARPSYNC.ALL ;  /* 0x0000000000007948 */ /* 0x000fea0003800000 */
[----:B------:R-:W3:Y:S01]  /*33b0*/  S2UR UR4, SR_CgaCtaId ;  /* 0x00000000000479c3 */ /* 0x000ee20000008800 */
[----:B------:R-:W-:Y:S01]  /*33c0*/  UMOV UR26, 0x400 ;  /* 0x00000400001a7882 */ /* 0x000fe20000000000 */
[----:B------:R-:W-:-:S06]  /*33d0*/  NOP ;  /* 0x0000000000007918 */ /* 0x000fcc0000000000 */
[----:B------:R-:W-:Y:S06]  /*33e0*/  BAR.ARV 0x6, 0xa0 ;  /* 0x0182800000007b1d */ /* 0x000fec0000002000 */
[----:B------:R-:W4:Y:S01]  /*33f0*/  LDCU UR5, c[0x0][0x38c] ;  /* 0x00007180ff0577ac */ /* 0x000f220008000800 */
[----:B------:R-:W-:Y:S01]  /*3400*/  LOP3.LUT R2, R2, 0xffff, RZ, 0xc0, !PT ;  /* 0x0000ffff02027812 */ /* 0x000fe200078ec0ff */
[----:B------:R-:W-:Y:S01]  /*3410*/  IMAD.MOV.U32 R11, RZ, RZ, 0x1 ;  /* 0x00000001ff0b7424 */ /* 0x000fe200078e00ff */
[----:B------:R-:W-:Y:S01]  /*3420*/  CS2R R8, SRZ ;  /* 0x0000000000087805 */ /* 0x000fe2000001ff00 */
[----:B------:R-:W1:Y:S01]  /*3430*/  LDCU UR7, c[0x0][0x38c] ;  /* 0x00007180ff0777ac */ /* 0x000e620008000800 */
[----:B------:R-:W-:Y:S01]  /*3440*/  R2UR UR27, R2 ;  /* 0x00000000021b72ca */ /* 0x000fe200000e0000 */
[----:B------:R-:W-:Y:S01]  /*3450*/  IMAD.MOV.U32 R10, RZ, RZ, RZ ;  /* 0x000000ffff0a7224 */ /* 0x000fe200078e00ff */
[----:B------:R-:W-:Y:S01]  /*3460*/  UMOV UR30, URZ ;  /* 0x000000ff001e7c82 */ /* 0x000fe20008000000 */
[----:B------:R-:W-:Y:S01]  /*3470*/  UMOV UR24, URZ ;  /* 0x000000ff00187c82 */ /* 0x000fe20008000000 */
[----:B---3--:R-:W-:Y:S01]  /*3480*/  ULEA UR26, UR4, UR26, 0x18 ;  /* 0x0000001a041a7291 */ /* 0x008fe2000f8ec0ff */
[----:B------:R-:W-:Y:S01]  /*3490*/  UMOV UR38, 0x0 ;  /* 0x0000000000267882 */ /* 0x000fe20000000000 */
[----:B------:R-:W-:-:S02]  /*34a0*/  UMOV UR39, 0x4400490 ;  /* 0x0440049000277882 */ /* 0x000fc40000000000 */
[----:B------:R-:W-:Y:S02]  /*34b0*/  UIADD3 UR4, UPT, UPT, UR26, 0x6400, URZ ;  /* 0x000064001a047890 */ /* 0x000fe4000fffe0ff */
[----:B------:R-:W-:Y:S02]  /*34c0*/  UIADD3 UR6, UPT, UPT, UR26, 0x10400, URZ ;  /* 0x000104001a067890 */ /* 0x000fe4000fffe0ff */
[----:B----4-:R-:W-:Y:S01]  /*34d0*/  UIADD3 UR5, UPT, UPT, UR5, 0x7f, URZ ;  /* 0x0000007f05057890 */ /* 0x010fe2000fffe0ff */
[----:B--2---:R-:W2:Y:S01]  /*34e0*/  LDS R0, [UR26+0x150] ;  /* 0x0001501aff007984 */ /* 0x004ea20008000800 */
[----:B-1----:R-:W-:Y:S01]  /*34f0*/  UMOV UR36, 0x0 ;  /* 0x0000000000247882 */ /* 0x002fe20000000000 */
[----:B------:R-:W-:Y:S01]  /*3500*/  UMOV UR37, 0x4400490 ;  /* 0x0440049000257882 */ /* 0x000fe20000000000 */
[----:B------:R-:W-:Y:S02]  /*3510*/  USHF.R.S32.HI UR40, URZ, 0x1f, UR5 ;  /* 0x0000001fff287899 */ /* 0x000fe40008011405 */
[----:B------:R-:W-:-:S02]  /*3520*/  UISETP.GE.AND UP4, UPT, UR7, 0x1, UPT ;  /* 0x000000010700788c */ /* 0x000fc4000bf86270 */
[----:B------:R-:W-:Y:S02]  /*3530*/  ULEA.HI UR40, UR40, UR5, URZ, 0x7 ;  /* 0x0000000528287291 */ /* 0x000fe4000f8f38ff */
[----:B------:R-:W-:Y:S02]  /*3540*/  USHF.R.U32.HI UR5, URZ, 0x4, UR4 ;  /* 0x00000004ff057899 */ /* 0x000fe40008011604 */
[----:B------:R-:W-:Y:S02]  /*3550*/  USHF.R.S32.HI UR40, URZ, 0x7, UR40 ;  /* 0x00000007ff287899 */ /* 0x000fe40008011428 */
[----:B------:R-:W-:Y:S02]  /*3560*/  USHF.R.U32.HI UR4, URZ, 0x4, UR6 ;  /* 0x00000004ff047899 */ /* 0x000fe40008011606 */
[----:B------:R-:W-:Y:S02]  /*3570*/  UISETP.LT.AND UP0, UPT, UR40, 0x1, UPT ;  /* 0x000000012800788c */ /* 0x000fe4000bf01270 */
[----:B------:R-:W-:-:S02]  /*3580*/  ULOP3.LUT UR5, UR5, 0x3fff, URZ, 0xc0, !UPT ;  /* 0x00003fff05057892 */ /* 0x000fc4000f8ec0ff */
[----:B------:R-:W-:Y:S02]  /*3590*/  ULOP3.LUT UR4, UR4, 0x3fff, URZ, 0xc0, !UPT ;  /* 0x00003fff04047892 */ /* 0x000fe4000f8ec0ff */
[----:B------:R-:W-:Y:S02]  /*35a0*/  USEL UR41, UR40, 0x1, !UP0 ;  /* 0x0000000128297887 */ /* 0x000fe4000c000000 */
[----:B------:R-:W-:Y:S02]  /*35b0*/  ULOP3.LUT UR28, UR5, 0x10000, URZ, 0xfc, !UPT ;  /* 0x00010000051c7892 */ /* 0x000fe4000f8efcff */
[----:B------:R-:W-:Y:S02]  /*35c0*/  ULOP3.LUT UR29, UR4, 0x10000, URZ, 0xfc, !UPT ;  /* 0x00010000041d7892 */ /* 0x000fe4000f8efcff */
[----:B------:R-:W-:Y:S01]  /*35d0*/  UIADD3 UR41, UPT, UPT, -UR41, URZ, URZ ;  /* 0x000000ff29297290 */ /* 0x000fe2000fffe1ff */
[----:B------:R-:W-:Y:S01]  /*35e0*/  UMOV UR34, 0x0 ;  /* 0x0000000000227882 */ /* 0x000fe20000000000 */
[----:B------:R-:W-:Y:S01]  /*35f0*/  UMOV UR35, 0x4400490 ;  /* 0x0440049000237882 */ /* 0x000fe20000000000 */
[----:B------:R-:W-:Y:S01]  /*3600*/  UMOV UR32, 0x0 ;  /* 0x0000000000207882 */ /* 0x000fe20000000000 */
[----:B------:R-:W-:Y:S01]  /*3610*/  UMOV UR33, 0x4400490 ;  /* 0x0440049000217882 */ /* 0x000fe20000000000 */
[----:B--2---:R-:W-:-:S15]  /*3620*/  R2UR UR42, R0 ;  /* 0x00000000002a72ca */ /* 0x004fde00000e0000 */
.L_x_67:
[----:B------:R-:W-:Y:S02]  /*3630*/  LEA R0, R10, UR26, 0x3 ;  /* 0x0000001a0a007c11 */ /* 0x000fe4000f8e18ff */
[----:B------:R-:W-:Y:S02]  /*3640*/  SHF.L.U32 R5, R9, 0x1f, RZ ;  /* 0x0000001f09057819 */ /* 0x000fe400000006ff */
[----:B------:R-:W-:Y:S01]  /*3650*/  PLOP3.LUT P0, PT, PT, PT, UP4, 0x80, 0x8 ;  /* 0x000000000008781c */ /* 0x000fe20003f0f048 */
[----:B------:R-:W-:Y:S01]  /*3660*/  VIADD R3, R0, 0xb0 ;  /* 0x000000b000037836 */ /* 0x000fe20000000000 */
[----:B-1----:R-:W1:Y:S02]  /*3670*/  SYNCS.PHASECHK.TRANS64.TRYWAIT P1, [R0+URZ+0xa0], R5 ;  /* 0x0000a005000075a7 */ /* 0x002e6400080211ff */
[----:B-1-3--:R-:W-:Y:S09]  /*3680*/  @!P1 BRA `(.L_x_61) ;  /* 0x0000006400bc9947 */ /* 0x00aff20003800000 */
.L_x_150:
[----:B------:R-:W-:Y:S01]  /*3690*/  LEA R4, R10, UR26, 0x4 ;  /* 0x0000001a0a047c11 */ /* 0x000fe2000f8e20ff */
[----:B------:R-:W-:Y:S01]  /*36a0*/  @UP4 ULEA UR4, UR24, UR26, 0x3 ;  /* 0x0000001a18044291 */ /* 0x000fe2000f8e18ff */
[----:B------:R-:W-:Y:S01]  /*36b0*/  PLOP3.LUT P2, PT, PT, PT, PT, 0x80, 0x8 ;  /* 0x000000000008781c */ /* 0x000fe20003f4f070 */
[----:B------:R-:W-:Y:S01]  /*36c0*/  ULEA UR31, UR30, UR26, 0x3 ;  /* 0x0000001a1e1f7291 */ /* 0x000fe2000f8e18ff */
[----:B------:R-:W-:Y:S02]  /*36d0*/  PRMT R3, RZ, 0x654, R3 ;  /* 0x00000654ff037816 */ /* 0x000fe40000000003 */
[----:B-1----:R-:W1:Y:S01]  /*36e0*/  LDS.128 R4, [R4+0x130] ;  /* 0x0001300004047984 */ /* 0x002e620000000c00 */
[----:B------:R-:W-:Y:S02]  /*36f0*/  @P0 SHF.L.U32 R2, R8, 0x1f, RZ ;  /* 0x0000001f08020819 */ /* 0x000fe400000006ff */
[----:B------:R-:W-:Y:S01]  /*3700*/  SHF.L.U32 R0, R11, 0x1f, RZ ;  /* 0x0000001f0b007819 */ /* 0x000fe200000006ff */
[----:B------:R-:W-:Y:S01]  /*3710*/  @!PT LDS RZ, [RZ] ;  /* 0x00000000fffff984 */ /* 0x000fe20000000800 */
[----:B------:R-:W-:Y:S01]  /*3720*/  @!PT LDS RZ, [RZ] ;  /* 0x00000000fffff984 */ /* 0x000fe20000000800 */
[----:B------:R-:W-:Y:S01]  /*3730*/  @!PT LDS RZ, [RZ] ;  /* 0x00000000fffff984 */ /* 0x000fe20000000800 */
[----:B------:R-:W-:Y:S01]  /*3740*/  @!PT LDS RZ, [RZ] ;  /* 0x00000000fffff984 */ /* 0x000fe20000000800 */
[----:B------:R2:W-:Y:S06]  /*3750*/  MEMBAR.ALL.CTA ;  /* 0x0000000000007992 */ /* 0x0005ec0000008000 */
[----:B--2---:R-:W2:Y:S02]  /*3760*/  FENCE.VIEW.ASYNC.S ;  /* 0x00000000000073c6 */ /* 0x004ea40000000000 */
[----:B--2---:R2:W-:Y:S01]  /*3770*/  SYNCS.ARRIVE.TRANS64.RED.A1T0 RZ, [R3+URZ], RZ ;  /* 0x000000ff03ff79a7 */ /* 0x0045e200081004ff */
[----:B------:R2:W3:Y:S01]  /*3780*/  @P0 SYNCS.PHASECHK.TRANS64.TRYWAIT P2, [UR4], R2 ;  /* 0x00000002ff0005a7 */ /* 0x0004e20008041104 */
[----:B------:R-:W-:Y:S01]  /*3790*/  ULEA.HI UR4, UR30, UR30, URZ, 0x1 ;  /* 0x0000001e1e047291 */ /* 0x000fe2000f8f08ff */
[----:B-1----:R-:W-:-:S03]  /*37a0*/  LOP3.LUT P1, RZ, R6, 0x1, RZ, 0xc0, !PT ;  /* 0x0000000106ff7812 */ /* 0x002fc6000782c0ff */
[----:B------:R-:W-:Y:S02]  /*37b0*/  USHF.L.U32 UR11, UR4, 0x7, URZ ;  /* 0x00000007040b7899 */ /* 0x000fe400080006ff */
[----:B------:R-:W-:Y:S02]  /*37c0*/  ULOP3.LUT UR4, UR4, 0xffe, URZ, 0xc0, !UPT ;  /* 0x00000ffe04047892 */ /* 0x000fe4000f8ec0ff */
[----:B------:R-:W-:Y:S02]  /*37d0*/  ULOP3.LUT UR11, UR11, 0xffffff00, URZ, 0xc0, !UPT ;  /* 0xffffff000b0b7892 */ /* 0x000fe4000f8ec0ff */
[----:B------:R-:W-:Y:S02]  /*37e0*/  UIADD3 UR4, UPT, UPT, -UR4, UR30, URZ ;  /* 0x0000001e04047290 */ /* 0x000fe4000fffe1ff */
[----:B------:R-:W-:Y:S01]  /*37f0*/  UIADD3 UR11, UPT, UPT, UR42, UR11, URZ ;  /* 0x0000000b2a0b7290 */ /* 0x000fe2000fffe0ff */
[----:B------:R-:W1:Y:S03]  /*3800*/  SYNCS.PHASECHK.TRANS64.TRYWAIT P0, [UR31+0xe0], R0 ;  /* 0x0000e000ff0075a7 */ /* 0x000e66000800111f */
[----:B------:R-:W-:Y:S01]  /*3810*/  ULEA UR11, UR4, UR11, 0x14 ;  /* 0x0000000b040b7291 */ /* 0x000fe2000f8ea0ff */
[----:B-123--:R-:W-:Y:S11]  /*3820*/  @!P0 BRA `(.L_x_62) ;  /* 0x0000006400688947 */ /* 0x00eff60003800000 */
.L_x_152:
[----:B------:R-:W-:Y:S01]  /*3830*/  IADD3 R10, PT, PT, R10, 0x1, RZ ;  /* 0x000000010a0a7810 */ /* 0x000fe20007ffe0ff */
[----:B------:R-:W-:Y:S06]  /*3840*/  BRA.U !UP4, `(.L_x_63) ;  /* 0x000000010cc07547 */ /* 0x000fec000b800000 */
[----:B------:R-:W-:Y:S01]  /*3850*/  UPLOP3.LUT UP2, UPT, UPT, UPT, UPT, 0x40, 0x4 ;  /* 0x000000000004789c */ /* 0x000fe20003f4e870 */
[----:B------:R-:W-:Y:S01]  /*3860*/  UMOV UR23, UR41 ;  /* 0x0000002900177c82 */ /* 0x000fe20008000000 */
[----:B------:R-:W-:Y:S01]  /*3870*/  UMOV UR22, UR40 ;  /* 0x0000002800167c82 */ /* 0x000fe20008000000 */
[----:B------:R-:W-:-:S08]  /*3880*/  UMOV UR10, UR24 ;  /* 0x00000018000a7c82 */ /* 0x000fd00008000000 */
.L_x_66:
[----:B------:R-:W-:Y:S02]  /*3890*/  UIADD3 UR23, UPT, UPT, UR23, 0x1, URZ ;  /* 0x0000000117177890 */ /* 0x000fe4000fffe0ff */
[----:B--2---:R-:W-:Y:S02]  /*38a0*/  ULEA UR5, UR10, UR26, 0x3 ;  /* 0x0000001a0a057291 */ /* 0x004fe4000f8e18ff */
[----:B------:R-:W-:Y:S01]  /*38b0*/  UISETP.NE.AND UP3, UPT, UR23, URZ, UPT ;  /* 0x000000ff1700728c */ /* 0x000fe2000bf65270 */
[----:B---3--:R-:W-:Y:S10]  /*38c0*/  @P2 BRA `(.L_x_64) ;  /* 0x00000000000c2947 */ /* 0x008ff40003800000 */
[----:B-1----:R-:W-:Y:S04]  /*38d0*/  SHF.L.U32 R3, R8, 0x1f, RZ ;  /* 0x0000001f08037819 */ /* 0x002fe800000006ff */
[----:B------:R-:W1:Y:S02]  /*38e0*/  SYNCS.PHASECHK.TRANS64.TRYWAIT P0, [UR5], R3 ;  /* 0x00000003ff0075a7 */ /* 0x000e640008001105 */
[----:B-1----:R-:W-:Y:S05]  /*38f0*/  @!P0 BRA `(.L_x_65) ;  /* 0x00000064004c8947 */ /* 0x002fea0003800000 */
.L_x_64:
[----:B------:R-:W-:Y:S01]  /*3900*/  UISETP.NE.AND UP0, UPT, UR22, 0x1, UPT ;  /* 0x000000011600788c */ /* 0x000fe2000bf05270 */
[----:B------:R-:W-:Y:S01]  /*3910*/  PLOP3.LUT P2, PT, PT, PT, PT, 0x80, 0x8 ;  /* 0x000000000008781c */ /* 0x000fe20003f4f070 */
[----:B------:R-:W-:Y:S02]  /*3920*/  UIADD3 UR4, UPT, UPT, UR10, 0x1, URZ ;  /* 0x000000010a047890 */ /* 0x000fe4000fffe0ff */
[----:B------:R-:W-:Y:S02]  /*3930*/  UIADD3 UR25, UPT, UPT, UR5, 0x28, URZ ;  /* 0x0000002805197890 */ /* 0x000fe4000fffe0ff */
[----:B------:R-:W-:Y:S01]  /*3940*/  UISETP.NE.AND UP1, UPT, UR4, 0x5, UPT ;  /* 0x000000050400788c */ /* 0x000fe2000bf25270 */
[----:B------:R-:W-:Y:S01]  /*3950*/  PLOP3.LUT P0, PT, PT, PT, UP0, 0x80, 0x8 ;  /* 0x000000000008781c */ /* 0x000fe20003f0f008 */
[----:B------:R-:W-:Y:S02]  /*3960*/  UIADD3 UR22, UPT, UPT, UR22, -0x1, URZ ;  /* 0xffffffff16167890 */ /* 0x000fe4000fffe0ff */
[----:B------:R-:W-:Y:S02]  /*3970*/  USEL UR6, URZ, 0x1, UP1 ;  /* 0x00000001ff067887 */ /* 0x000fe40008800000 */
[----:B------:R-:W-:Y:S01]  /*3980*/  USEL UR24, UR4, URZ, UP1 ;  /* 0x000000ff04187287 */ /* 0x000fe20008800000 */
[----:B------:R-:W-:Y:S01]  /*3990*/  UMOV UR7, 0x40004040 ;  /* 0x4000404000077882 */ /* 0x000fe20000000000 */
[----:B------:R-:W-:Y:S02]  /*39a0*/  UMOV UR5, 0x40004040 ;  /* 0x4000404000057882 */ /* 0x000fe40000000000 */
[----:B------:R-:W-:Y:S01]  /*39b0*/  @UP0 ULEA UR4, UR24, UR26, 0x3 ;  /* 0x0000001a18040291 */ /* 0x000fe2000f8e18ff */
[----:B------:R-:W-:Y:S01]  /*39c0*/  LOP3.LUT R8, R8, UR6, RZ, 0x3c, !PT ;  /* 0x0000000608087c12 */ /* 0x000fe2000f8e3cff */
[----:B------:R-:W-:Y:S01]  /*39d0*/  ULEA UR6, UR10, UR29, 0xb ;  /* 0x0000001d0a067291 */ /* 0x000fe2000f8e58ff */
[----:B------:R-:W-:Y:S02]  /*39e0*/  UMOV UR21, 0x40004040 ;  /* 0x4000404000157882 */ /* 0x000fe40000000000 */
[----:B-1----:R-:W-:Y:S01]  /*39f0*/  @P0 SHF.L.U32 R0, R8, 0x1f, RZ ;  /* 0x0000001f08000819 */ /* 0x002fe200000006ff */
[----:B------:R-:W-:Y:S02]  /*3a00*/  UIADD3 UR20, UPT, UPT, UR6, 0x2, URZ ;  /* 0x0000000206147890 */ /* 0x000fe4000fffe0ff */
[----:B------:R-:W-:Y:S01]  /*3a10*/  UIADD3 UR16, UPT, UPT, UR6, 0x4, URZ ;  /* 0x0000000406107890 */ /* 0x000fe2000fffe0ff */
[----:B------:R2:W3:Y:S01]  /*3a20*/  @P0 SYNCS.PHASECHK.TRANS64.TRYWAIT P2, [UR4], R0 ;  /* 0x00000000ff0005a7 */ /* 0x0004e20008041104 */
[----:B------:R-:W-:Y:S02]  /*3a30*/  ULEA UR4, UR10, UR28, 0x9 ;  /* 0x0000001c0a047291 */ /* 0x000fe4000f8e48ff */
[----:B------:R-:W-:Y:S02]  /*3a40*/  UIADD3 UR12, UPT, UPT, UR6, 0x6, URZ ;  /* 0x00000006060c7890 */ /* 0x000fe4000fffe0ff */
[----:B------:R-:W-:Y:S02]  /*3a50*/  UIADD3 UR18, UPT, UPT, UR4, 0x2, URZ ;  /* 0x0000000204127890 */ /* 0x000fe4000fffe0ff */
[----:B------:R-:W-:Y:S02]  /*3a60*/  UIADD3 UR14, UPT, UPT, UR4, 0x4, URZ ;  /* 0x00000004040e7890 */ /* 0x000fe4000fffe0ff */
[----:B------:R-:W-:Y:S01]  /*3a70*/  UIADD3 UR8, UPT, UPT, UR4, 0x6, URZ ;  /* 0x0000000604087890 */ /* 0x000fe2000fffe0ff */
[----:B------:R2:W-:Y:S01]  /*3a80*/  UTCQMMA gdesc[UR4], gdesc[UR6], tmem[UR11], tmem[UR38], idesc[UR39], UP2 ;  /* 0x00ff2606040075ea */ /* 0x0005e2000900030b */
[----:B------:R-:W-:Y:S01]  /*3a90*/  UPLOP3.LUT UP2, UPT, UPT, UPT, UPT, 0x80, 0x8 ;  /* 0x000000000008789c */ /* 0x000fe20003f4f070 */
[----:B------:R-:W-:Y:S01]  /*3aa0*/  UMOV UR19, 0x40004040 ;  /* 0x4000404000137882 */ /* 0x000fe20000000000 */
[----:B------:R-:W-:Y:S01]  /*3ab0*/  UMOV UR17, 0x40004040 ;  /* 0x4000404000117882 */ /* 0x000fe20000000000 */
[----:B------:R2:W-:Y:S01]  /*3ac0*/  UTCQMMA gdesc[UR18], gdesc[UR20], tmem[UR11], tmem[UR36], idesc[UR37], UPT ;  /* 0x00ff2414120075ea */ /* 0x0005e2000b80030b */
[----:B------:R-:W-:Y:S01]  /*3ad0*/  UMOV UR15, 0x40004040 ;  /* 0x40004040000f7882 */ /* 0x000fe20000000000 */
[----:B------:R-:W-:Y:S01]  /*3ae0*/  UMOV UR13, 0x40004040 ;  /* 0x40004040000d7882 */ /* 0x000fe20000000000 */
[----:B------:R-:W-:Y:S01]  /*3af0*/  UMOV UR9, 0x40004040 ;  /* 0x4000404000097882 */ /* 0x000fe20000000000 */
[----:B------:R2:W-:Y:S01]  /*3b00*/  UTCQMMA gdesc[UR14], gdesc[UR16], tmem[UR11], tmem[UR34], idesc[UR35], UPT ;  /* 0x00ff22100e0075ea */ /* 0x0005e2000b80030b */
[----:B------:R2:W-:Y:S01]  /*3b10*/  UTCQMMA gdesc[UR8], gdesc[UR12], tmem[UR11], tmem[UR32], idesc[UR33], UPT ;  /* 0x00ff200c080075ea */ /* 0x0005e2000b80030b */
[----:B------:R2:W-:Y:S01]  /*3b20*/  UTCBAR.MULTICAST [UR25], URZ, UR27 ;  /* 0x000000ff190073e9 */ /* 0x0005e2000800081b */
[----:B------:R-:W-:Y:S01]  /*3b30*/  UMOV UR10, UR24 ;  /* 0x00000018000a7c82 */ /* 0x000fe20008000000 */
[----:B------:R-:W-:Y:S05]  /*3b40*/  BRA.U UP3, `(.L_x_66) ;  /* 0xfffffffd03507547 */ /* 0x000fea000b83ffff */
.L_x_63:
[----:B--2---:R-:W-:Y:S01]  /*3b50*/  UIADD3 UR4, UPT, UPT, UR30, 0x1, URZ ;  /* 0x000000011e047890 */ /* 0x004fe2000fffe0ff */
[C---:B------:R-:W-:Y:S01]  /*3b60*/  ISETP.NE.AND P0, PT, R10.reuse, 0x2, PT ;  /* 0x000000020a00780c */ /* 0x040fe20003f05270 */
[----:B------:R-:W-:Y:S02]  /*3b70*/  UIADD3 UR5, UPT, UPT, UR31, 0xc0, URZ ;  /* 0x000000c01f057890 */ /* 0x000fe4000fffe0ff */
[----:B------:R-:W-:Y:S01]  /*3b80*/  UISETP.NE.AND UP0, UPT, UR4, 0x4, UPT ;  /* 0x000000040400788c */ /* 0x000fe2000bf05270 */
[----:B-1----:R-:W-:Y:S02]  /*3b90*/  SEL R0, RZ, 0x1, P0 ;  /* 0x00000001ff007807 */ /* 0x002fe40000000000 */
[----:B------:R-:W-:Y:S01]  /*3ba0*/  SEL R10, R10, RZ, P0 ;  /* 0x000000ff0a0a7207 */ /* 0x000fe20000000000 */
[----:B------:R-:W-:Y:S01]  /*3bb0*/  USEL UR6, URZ, 0x1, UP0 ;  /* 0x00000001ff067887 */ /* 0x000fe20008000000 */
[----:B------:R-:W-:Y:S01]  /*3bc0*/  LOP3.LUT R9, R9, R0, RZ, 0x3c, !PT ;  /* 0x0000000009097212 */ /* 0x000fe200078e3cff */
[----:B------:R-:W-:Y:S01]  /*3bd0*/  USEL UR30, UR4, URZ, UP0 ;  /* 0x000000ff041e7287 */ /* 0x000fe20008000000 */
[----:B------:R1:W-:Y:S03]  /*3be0*/  UTCBAR [UR5], URZ ;  /* 0x000000ff050073e9 */ /* 0x0003e600080000ff */
[----:B------:R-:W-:Y:S01]  /*3bf0*/  LOP3.LUT R11, R11, UR6, RZ, 0x3c, !PT ;  /* 0x000000060b0b7c12 */ /* 0x000fe2000f8e3cff */
[----:B------:R-:W-:Y:S07]  /*3c00*/  @P1 BRA `(.L_x_67) ;  /* 0xfffffff800881947 */ /* 0x000fee000383ffff */
[----:B------:R-:W2:Y:S01]  /*3c10*/  S2UR UR8, SR_CgaCtaId ;  /* 0x00000000000879c3 */ /* 0x000ea20000008800 */
[----:B------:R-:W-:Y:S01]  /*3c20*/  ELECT P0, URZ, PT ;  /* 0x0000000000ff782f */ /* 0x000fe20003800000 */
[----:B------:R-:W-:Y:S01]  /*3c30*/  IMAD.MOV.U32 R0, RZ, RZ, 0x1 ;  /* 0x00000001ff007424 */ /* 0x000fe200078e00ff */
[----:B------:R-:W-:Y:S01]  /*3c40*/  UIADD3 UR26, UPT, UPT, UR26, 0xe0, URZ ;  /* 0x000000e01a1a7890 */ /* 0x000fe2000fffe0ff */
[----:B------:R-:W-:Y:S01]  /*3c50*/  SHF.L.U32 R3, R11, 0x1f, RZ ;  /* 0x0000001f0b037819 */ /* 0x000fe200000006ff */
[----:B------:R-:W-:-:S03]  /*3c60*/  UMOV UR4, 0x40 ;  /* 0x0000004000047882 */ /* 0x000fc60000000000 */
[----:B------:R-:W-:Y:S01]  /*3c70*/  UVIRTCOUNT.DEALLOC.SMPOOL 0x80 ;  /* 0x000000800000784c */ /* 0x000fe20000000000 */
[----:B--2---:R-:W-:Y:S02]  /*3c80*/  ULEA UR8, UR8, UR4, 0x18 ;  /* 0x0000000408087291 */ /* 0x004fe4000f8ec0ff */
[----:B------:R-:W-:-:S07]  /*3c90*/  ULEA UR4, UR30, UR26, 0x3 ;  /* 0x0000001a1e047291 */ /* 0x000fce000f8e18ff */
[----:B------:R2:W-:Y:S02]  /*3ca0*/  @P0 STS.U8 [UR8+0x1c], R0 ;  /* 0x00001c00ff000988 */ /* 0x0005e40008000008 */
[----:B------:R-:W4:Y:S02]  /*3cb0*/  SYNCS.PHASECHK.TRANS64.TRYWAIT P0, [UR4], R3 ;  /* 0x00000003ff0075a7 */ /* 0x000f240008001104 */
[----:B--2-4-:R-:W-:Y:S05]  /*3cc0*/  @!P0 BRA `(.L_x_68) ;  /* 0x0000006000708947 */ /* 0x014fea0003800000 */
.L_x_155:
[----:B------:R-:W-:-:S04]  /*3cd0*/  UIADD3 UR4, UPT, UPT, UR30, 0x1, URZ ;  /* 0x000000011e047890 */ /* 0x000fc8000fffe0ff */
[----:B------:R-:W-:-:S04]  /*3ce0*/  UISETP.NE.AND UP0, UPT, UR4, 0x4, UPT ;  /* 0x000000040400788c */ /* 0x000fc8000bf05270 */
[----:B------:R-:W-:Y:S02]  /*3cf0*/  USEL UR6, URZ, 0x1, UP0 ;  /* 0x00000001ff067887 */ /* 0x000fe40008000000 */
[----:B------:R-:W-:-:S04]  /*3d00*/  USEL UR4, UR4, URZ, UP0 ;  /* 0x000000ff04047287 */ /* 0x000fc80008000000 */
[----:B-1----:R-:W-:Y:S01]  /*3d10*/  ULEA UR5, UR4, UR26, 0x3 ;  /* 0x0000001a04057291 */ /* 0x002fe2000f8e18ff */
[----:B------:R-:W-:-:S04]  /*3d20*/  LOP3.LUT R2, R11, UR6, RZ, 0x3c, !PT ;  /* 0x000000060b027c12 */ /* 0x000fc8000f8e3cff */
[----:B--2---:R-:W-:-:S04]  /*3d30*/  SHF.L.U32 R3, R2, 0x1f, RZ ;  /* 0x0000001f02037819 */ /* 0x004fc800000006ff */
[----:B------:R-:W1:Y:S02]  /*3d40*/  SYNCS.PHASECHK.TRANS64.TRYWAIT P0, [UR5], R3 ;  /* 0x00000003ff0075a7 */ /* 0x000e640008001105 */
[----:B-1----:R-:W-:Y:S05]  /*3d50*/  @!P0 BRA `(.L_x_69) ;  /* 0x0000006000648947 */ /* 0x002fea0003800000 */
.L_x_157:
        /* <DEDUP_REMOVED lines=9> */
.L_x_159:
[----:B------:R-:W-:-:S04]  /*3df0*/  UIADD3 UR4, UPT, UPT, UR4, 0x1, URZ ;  /* 0x0000000104047890 */ /* 0x000fc8000fffe0ff */
[----:B------:R-:W-:-:S04]  /*3e00*/  UISETP.NE.AND UP0, UPT, UR4, 0x4, UPT ;  /* 0x000000040400788c */ /* 0x000fc8000bf05270 */
[----:B------:R-:W-:Y:S02]  /*3e10*/  USEL UR5, URZ, 0x1, UP0 ;  /* 0x00000001ff057887 */ /* 0x000fe40008000000 */
[----:B------:R-:W-:-:S04]  /*3e20*/  USEL UR4, UR4, URZ, UP0 ;  /* 0x000000ff04047287 */ /* 0x000fc80008000000 */
[----:B------:R-:W-:Y:S01]  /*3e30*/  ULEA UR4, UR4, UR26, 0x3 ;  /* 0x0000001a04047291 */ /* 0x000fe2000f8e18ff */
[----:B-1----:R-:W-:-:S04]  /*3e40*/  LOP3.LUT R3, R2, UR5, RZ, 0x3c, !PT ;  /* 0x0000000502037c12 */ /* 0x002fc8000f8e3cff */
[----:B------:R-:W-:-:S04]  /*3e50*/  SHF.L.U32 R3, R3, 0x1f, RZ ;  /* 0x0000001f03037819 */ /* 0x000fc800000006ff */
[----:B------:R-:W1:Y:S02]  /*3e60*/  SYNCS.PHASECHK.TRANS64.TRYWAIT P0, [UR4], R3 ;  /* 0x00000003ff0075a7 */ /* 0x000e640008001104 */
[----:B-1----:R-:W-:Y:S05]  /*3e70*/  @!P0 BRA `(.L_x_71) ;  /* 0x00000060004c8947 */ /* 0x002fea0003800000 */
.L_x_161:
[----:B------:R-:W-:Y:S01]  /*3e80*/  NOP ;  /* 0x0000000000007918 */ /* 0x000fe20000000000 */
[----:B-1----:R-:W1:Y:S01]  /*3e90*/  LDS R0, [UR8+0x14] ;  /* 0x00001408ff007984 */ /* 0x002e620008000800 */
[----:B------:R-:W-:Y:S01]  /*3ea0*/  ULOP3.LUT UR4, UR42, 0xffff, URZ, 0xc0, !UPT ;  /* 0x0000ffff2a047892 */ /* 0x000fe2000f8ec0ff */
[----:B------:R-:W-:Y:S01]  /*3eb0*/  UMOV UR5, 0xffff ;  /* 0x0000ffff00057882 */ /* 0x000fe20000000000 */
[----:B------:R-:W-:Y:S02]  /*3ec0*/  UMOV UR6, 0x1 ;  /* 0x0000000100067882 */ /* 0x000fe40000000000 */
[----:B------:R-:W-:-:S04]  /*3ed0*/  USHF.R.U32.HI UR4, URZ, 0x5, UR4 ;  /* 0x00000005ff047899 */ /* 0x000fc80008011604 */
[----:B------:R-:W-:Y:S02]  /*3ee0*/  USHF.L.U32 UR5, UR5, UR4, URZ ;  /* 0x0000000405057299 */ /* 0x000fe400080006ff */
[----:B------:R-:W-:-:S04]  /*3ef0*/  USHF.L.U32 UR4, UR6, UR4, URZ ;  /* 0x0000000406047299 */ /* 0x000fc800080006ff */
[----:B-1----:R-:W-:-:S04]  /*3f00*/  LOP3.LUT R0, R0, UR5, RZ, 0xc0, !PT ;  /* 0x0000000500007c12 */ /* 0x002fc8000f8ec0ff */
[----:B------:R-:W-:-:S13]  /*3f10*/  ISETP.NE.AND P0, PT, R0, UR5, PT ;  /* 0x0000000500007c0c */ /* 0x000fda000bf05270 */
[----:B------:R-:W-:Y:S05]  /*3f20*/  @P0 BRA `(.L_x_72) ;  /* 0x0000000000580947 */ /* 0x000fea0003800000 */
[----:B------:R-:W1:Y:S02]  /*3f30*/  LDS R0, [UR8+0x18] ;  /* 0x00001808ff007984 */ /* 0x000e640008000800 */
[----:B-1----:R-:W-:-:S04]  /*3f40*/  LOP3.LUT R0, R0, UR4, RZ, 0xc0, !PT ;  /* 0x0000000400007c12 */ /* 0x002fc8000f8ec0ff */
[----:B------:R-:W-:-:S13]  /*3f50*/  ISETP.NE.AND P0, PT, R0, UR4, PT ;  /* 0x0000000400007c0c */ /* 0x000fda000bf05270 */
[----:B------:R-:W-:Y:S05]  /*3f60*/  @P0 BRA `(.L_x_73) ;  /* 0x00000000003c0947 */ /* 0x000fea0003800000 */
[----:B------:R-:W1:Y:S01]  /*3f70*/  S2R R2, SR_LANEID ;  /* 0x0000000000027919 */ /* 0x000e620000000000 */
[----:B------:R-:W-:Y:S01]  /*3f80*/  ULOP3.LUT UR5, URZ, UR5, URZ, 0x33, !UPT ;  /* 0x00000005ff057292 */ /* 0x000fe2000f8e33ff */
[----:B------:R-:W-:Y:S01]  /*3f90*/  LOP3.LUT R4, RZ, UR4, RZ, 0x33, !PT ;  /* 0x00000004ff047c12 */ /* 0x000fe2000f8e33ff */
[----:B------:R-:W-:Y:S02]  /*3fa0*/  VOTEU.ANY UR4, UPT, PT ;  /* 0x0000000000047886 */ /* 0x000fe400038e0100 */
[----:B------:R-:W-:Y:S01]  /*3fb0*/  UFLO.U32 UR4, UR4 ;  /* 0x00000004000472bd */ /* 0x000fe200080e0000 */
[----:B------:R-:W2:Y:S01]  /*3fc0*/  REDUX UR6, R4 ;  /* 0x00000000040673c4 */ /* 0x000ea20000000000 */
[----:B------:R-:W-:-:S06]  /*3fd0*/  IMAD.U32 R0, RZ, RZ, UR5 ;  /* 0x00000005ff007e24 */ /* 0x000fcc000f8e00ff */
[----:B------:R4:W-:Y:S01]  /*3fe0*/  UTCATOMSWS.AND URZ, UR5 ;  /* 0x0000000500ff79e3 */ /* 0x0009e20008000000 */
[----:B------:R-:W3:Y:S01]  /*3ff0*/  REDUX UR7, R0 ;  /* 0x00000000000773c4 */ /* 0x000ee20000000000 */
[----:B-1----:R-:W-:Y:S01]  /*4000*/  ISETP.EQ.U32.AND P0, PT, R2, UR4, PT ;  /* 0x0000000402007c0c */ /* 0x002fe2000bf02070 */
[----:B--2---:R-:W-:Y:S01]  /*4010*/  IMAD.U32 R2, RZ, RZ, UR6 ;  /* 0x00000006ff027e24 */ /* 0x004fe2000f8e00ff */
[----:B---3--:R-:W-:-:S11]  /*4020*/  MOV R3, UR7 ;  /* 0x0000000700037c02 */ /* 0x008fd60008000f00 */
[----:B------:R4:W-:Y:S04]  /*4030*/  @P0 ATOMS.AND RZ, [UR8+0x14], R3 ;  /* 0x00001403ffff098c */ /* 0x0009e8000a800008 */
[----:B------:R4:W-:Y:S01]  /*4040*/  @P0 ATOMS.AND RZ, [UR8+0x18], R2 ;  /* 0x00001802ffff098c */ /* 0x0009e2000a800008 */
[----:B------:R-:W-:Y:S05]  /*4050*/  BRA `(.L_x_74) ;  /* 0x0000000000147947 */ /* 0x000fea0003800000 */
.L_x_73:
[----:B------:R-:W-:Y:S02]  /*4060*/  MOV R2, 0x4080 ;  /* 0x0000408000027802 */ /* 0x000fe40000000f00 */
[----:B---3-5:R-:W-:Y:S05]  /*4070*/  CALL.REL.NOINC `($__internal_0_$__cuda_sm10x_tcgen05_guardrail_trap_col_being_dealloced_not_returned_by_alloc) ;  /* 0x0000006400307944 */ /* 0x028fea0003c00000 */
[----:B------:R-:W-:Y:S05]  /*4080*/  BRA `(.L_x_74) ;  /* 0x0000000000087947 */ /* 0x000fea0003800000 */
.L_x_72:
[----:B------:R-:W-:Y:S02]  /*4090*/  MOV R2, 0x40b0 ;  /* 0x000040b000027802 */ /* 0x000fe40000000f00 */
[----:B---3-5:R-:W-:Y:S05]  /*40a0*/  CALL.REL.NOINC `($__internal_2_$__cuda_sm10x_tcgen05_guardrail_trap_unallocated_columns_being_dealloced) ;  /* 0x00000064003c7944 */ /* 0x028fea0003c00000 */
.L_x_74:
[----:B------:R-:W-:Y:S01]  /*40b0*/  NOP ;  /* 0x0000000000007918 */ /* 0x000fe20000000000 */
[----:B----4-:R-:W-:Y:S05]  /*40c0*/  EXIT ;  /* 0x000000000000794d */ /* 0x010fea0003800000 */
.L_x_56:
[----:B------:R-:W-:-:S09]  /*40d0*/  UISETP.NE.OR UP0, UPT, UR17, 0x3, !UP5 ;  /* 0x000000031100788c */ /* 0x000fd2000ef05670 */
[----:B------:R-:W-:Y:S05]  /*40e0*/  BRA.U UP0, `(.L_x_75) ;  /* 0x0000001100547547 */ /* 0x000fea000b800000 */
[----:B------:R-:W2:Y:S01]  /*40f0*/  S2UR UR10, SR_CgaCtaId ;  /* 0x00000000000a79c3 */ /* 0x000ea20000008800 */
[----:B------:R-:W3:Y:S01]  /*4100*/  LDCU UR31, c[0x0][0x370] ;  /* 0x00006e00ff1f77ac */ /* 0x000ee20008000800 */
[----:B------:R-:W-:Y:S02]  /*4110*/  HFMA2 R13, -RZ, RZ, 0, 0 ;  /* 0x00000000ff0d7431 */ /* 0x000fe400000001ff */
[----:B------:R-:W-:Y:S01]  /*4120*/  IMAD.MOV.U32 R15, RZ, RZ, 0x1 ;  /* 0x00000001ff0f7424 */ /* 0x000fe200078e00ff */
[----:B------:R-:W-:Y:S01]  /*4130*/  MOV R7, 0x1000 ;  /* 0x0000100000077802 */ /* 0x000fe20000000f00 */
[----:B------:R-:W3:Y:S01]  /*4140*/  LDCU.128 UR44, c[0x0][0xb10] ;  /* 0x00016200ff2c77ac */ /* 0x000ee20008000c00 */
[----:B------:R-:W-:Y:S01]  /*4150*/  IMAD.MOV.U32 R14, RZ, RZ, RZ ;  /* 0x000000ffff0e7224 */ /* 0x000fe200078e00ff */
[----:B------:R-:W4:Y:S01]  /*4160*/  LDC.64 R16, c[0x0][0x348] ;  /* 0x0000d200ff107b82 */ /* 0x000f220000000a00 */
[----:B------:R-:W1:Y:S01]  /*4170*/  LDCU UR30, c[0x0][0x374] ;  /* 0x00006e80ff1e77ac */ /* 0x000e620008000800 */
[----:B------:R-:W2:Y:S06]  /*4180*/  LDCU UR15, c[0x0][0xb0c] ;  /* 0x00016180ff0f77ac */ /* 0x000eac0008000800 */
[----:B------:R-:W4:Y:S01]  /*4190*/  LDC.64 R2, c[0x0][0x888] ;  /* 0x00022200ff027b82 */ /* 0x000f220000000a00 */
[----:B------:R-:W4:Y:S01]  /*41a0*/  LDCU UR49, c[0x0][0xb20] ;  /* 0x00016400ff3177ac */ /* 0x000f220008000800 */
[----:B------:R-:W4:Y:S06]  /*41b0*/  LDCU UR4, c[0x0][0xb30] ;  /* 0x00016600ff0477ac */ /* 0x000f2c0008000800 */
[----:B------:R-:W4:Y:S01]  /*41c0*/  LDC.64 R4, c[0x0][0x890] ;  /* 0x00022400ff047b82 */ /* 0x000f220000000a00 */
[----:B------:R-:W-:Y:S01]  /*41d0*/  UMOV UR21, 0x400 ;  /* 0x0000040000157882 */ /* 0x000fe20000000000 */
[----:B---3--:R-:W-:-:S02]  /*41e0*/  UIMAD.WIDE.U32 UR6, UR31, UR44, URZ ;  /* 0x0000002c1f0672a5 */ /* 0x008fc4000f8e00ff */
[----:B-1----:R-:W-:Y:S02]  /*41f0*/  UIMAD.WIDE.U32 UR8, UR30, UR47, URZ ;  /* 0x0000002f1e0872a5 */ /* 0x002fe4000f8e00ff */
[----:B--2---:R-:W-:Y:S02]  /*4200*/  ULEA UR21, UR10, UR21, 0x18 ;  /* 0x000000150a157291 */ /* 0x004fe4000f8ec0ff */
[----:B------:R-:W-:Y:S02]  /*4210*/  UPLOP3.LUT UP3, UPT, UPT, UPT, UPT, 0x40, 0x4 ;  /* 0x000000000004789c */ /* 0x000fe40003f6e870 */
[----:B------:R-:W-:Y:S02]  /*4220*/  UIADD3 UR37, UPT, UPT, UR21, 0x68, URZ ;  /* 0x0000006815257890 */ /* 0x000fe4000fffe0ff */
[----:B------:R-:W-:Y:S02]  /*4230*/  UIADD3 UR33, UPT, UPT, UR21, 0x50, URZ ;  /* 0x0000005015217890 */ /* 0x000fe4000fffe0ff */
[----:B------:R-:W-:-:S02]  /*4240*/  UIADD3 UR25, UPT, UPT, UR21, 0x58, URZ ;  /* 0x0000005815197890 */ /* 0x000fc4000fffe0ff */
[----:B------:R-:W-:Y:S01]  /*4250*/  UIADD3 UR17, UPT, UPT, UR21, 0x60, URZ ;  /* 0x0000006015117890 */ /* 0x000fe2000fffe0ff */
[----:B------:R-:W-:Y:S01]  /*4260*/  UMOV UR6, UR7 ;  /* 0x0000000700067c82 */ /* 0x000fe20008000000 */
[----:B------:R-:W-:Y:S01]  /*4270*/  UMOV UR41, UR9 ;  /* 0x0000000900297c82 */ /* 0x000fe20008000000 */
[----:B------:R-:W-:Y:S02]  /*4280*/  UISETP.GE.AND UP0, UPT, UR42, 0x1, UPT ;  /* 0x000000012a00788c */ /* 0x000fe4000bf06270 */
[----:B------:R-:W-:Y:S01]  /*4290*/  UISETP.NE.AND UP4, UPT, UR42, 0x1, UPT ;  /* 0x000000012a00788c */ /* 0x000fe2000bf85270 */
[----:B------:R-:W1:Y:S01]  /*42a0*/  LDCU.64 UR22, c[0x0][0xb28] ;  /* 0x00016500ff1677ac */ /* 0x000e620008000a00 */
[----:B------:R-:W-:Y:S02]  /*42b0*/  UISETP.NE.AND UP6, UPT, UR15, 0x1, UPT ;  /* 0x000000010f00788c */ /* 0x000fe4000bfc5270 */
[----:B------:R-:W-:Y:S02]  /*42c0*/  UISETP.NE.AND UP5, UPT, UR46, 0x1, UPT ;  /* 0x000000012e00788c */ /* 0x000fe4000bfa5270 */
[----:B------:R-:W-:-:S02]  /*42d0*/  UPRMT UR37, UR10, 0x654, UR37 ;  /* 0x000006540a257896 */ /* 0x000fc40008000025 */
[----:B------:R-:W-:Y:S02]  /*42e0*/  USHF.R.U32.HI UR43, URZ, UR45, UR6 ;  /* 0x0000002dff2b7299 */ /* 0x000fe40008011606 */
[----:B------:R-:W-:Y:S02]  /*42f0*/  UPRMT UR40, UR10, 0x654, UR33 ;  /* 0x000006540a287896 */ /* 0x000fe40008000021 */
[----:B------:R-:W-:Y:S02]  /*4300*/  UPRMT UR39, UR10, 0x654, UR25 ;  /* 0x000006540a277896 */ /* 0x000fe40008000019 */
[----:B------:R-:W-:Y:S02]  /*4310*/  UPRMT UR38, UR10, 0x654, UR17 ;  /* 0x000006540a267896 */ /* 0x000fe40008000011 */
[----:B----4-:R-:W-:Y:S02]  /*4320*/  USHF.R.U32.HI UR41, URZ, UR49, UR41 ;  /* 0x00000031ff297299 */ /* 0x010fe40008011629 */
[----:B------:R-:W-:-:S11]  /*4330*/  UISETP.NE.AND UP2, UPT, UR4, 0x1, UPT ;  /* 0x000000010400788c */ /* 0x000fd6000bf45270 */
.L_x_86:
[C---:B------:R-:W-:Y:S02]  /*4340*/  LEA R12, R14.reuse, UR21, 0x3 ;  /* 0x000000150e0c7c11 */ /* 0x040fe4000f8e18ff */
[----:B------:R-:W-:Y:S02]  /*4350*/  SHF.L.U32 R9, R13, 0x1f, RZ ;  /* 0x0000001f0d097819 */ /* 0x000fe400000006ff */
[----:B------:R-:W-:Y:S02]  /*4360*/  LEA R10, R14, UR21, 0x4 ;  /* 0x000000150e0a7c11 */ /* 0x000fe4000f8e20ff */
[----:B--2---:R-:W2:Y:S02]  /*4370*/  SYNCS.PHASECHK.TRANS64.TRYWAIT P0, [R12+URZ+0xa0], R9 ;  /* 0x0000a0090c0075a7 */ /* 0x004ea400080011ff */
[----:B--2---:R-:W-:Y:S05]  /*4380*/  @!P0 BRA `(.L_x_76) ;  /* 0x0000005c00208947 */ /* 0x004fea0003800000 */
.L_x_162:
[----:B--2---:R-:W2:Y:S01]  /*4390*/  LDS.128 R8, [R10+0x130] ;  /* 0x000130000a087984 */ /* 0x004ea20000000c00 */
[----:B------:R-:W-:Y:S01]  /*43a0*/  UISETP.GE.AND UP0, UPT, UR42, 0x1, UPT ;  /* 0x000000012a00788c */ /* 0x000fe2000bf06270 */
[----:B------:R-:W-:Y:S01]  /*43b0*/  @!PT LDS RZ, [RZ] ;  /* 0x00000000fffff984 */ /* 0x000fe20000000800 */
[----:B------:R-:W-:Y:S01]  /*43c0*/  @!PT LDS RZ, [RZ] ;  /* 0x00000000fffff984 */ /* 0x000fe20000000800 */
[----:B------:R-:W-:Y:S01]  /*43d0*/  @!PT LDS RZ, [RZ] ;  /* 0x00000000fffff984 */ /* 0x000fe20000000800 */
[----:B------:R-:W-:Y:S01]  /*43e0*/  @!PT LDS RZ, [RZ] ;  /* 0x00000000fffff984 */ /* 0x000fe20000000800 */
[----:B------:R3:W-:Y:S06]  /*43f0*/  MEMBAR.ALL.CTA ;  /* 0x0000000000007992 */ /* 0x0007ec0000008000 */
[----:B---3--:R-:W3:Y:S01]  /*4400*/  FENCE.VIEW.ASYNC.S ;  /* 0x00000000000073c6 */ /* 0x008ee20000000000 */
[----:B--2---:R-:W-:Y:S11]  /*4410*/  LOP3.LUT P0, RZ, R10, 0x1, RZ, 0xc0, !PT ;  /* 0x000000010aff7812 */ /* 0x004ff6000780c0ff */
[----:B------:R-:W-:Y:S02]  /*4420*/  @!UPT UIADD3 URZ, UPT, UPT, URZ, URZ, URZ ;  /* 0x000000fffffff290 */ /* 0x000fe4000fffe0ff */
[----:B---3--:R-:W-:Y:S01]  /*4430*/  VOTEU.ANY UP1, P0 ;  /* 0x0000000000ff7886 */ /* 0x008fe20000020100 */
[----:B------:R-:W-:Y:S11]  /*4440*/  PLOP3.LUT P0, PT, PT, PT, UP1, 0x80, 0x8 ;  /* 0x000000000008781c */ /* 0x000ff60003f0f018 */
[----:B------:R-:W-:Y:S02]  /*4450*/  @!UPT UIADD3 URZ, UPT, UPT, URZ, URZ, URZ ;  /* 0x000000fffffff290 */ /* 0x000fe4000fffe0ff */
[----:B------:R-:W-:Y:S02]  /*4460*/  @P0 SHF.R.U32.HI R0, RZ, 0x10, R9 ;  /* 0x00000010ff000819 */ /* 0x000fe40000011609 */
[----:B------:R-:W-:Y:S02]  /*4470*/  @P0 MOV R6, R8 ;  /* 0x0000000800060202 */ /* 0x000fe40000000f00 */
[----:B------:R-:W-:Y:S01]  /*4480*/  @P0 R2UR UR4, R0 ;  /* 0x00000000000402ca */ /* 0x000fe200000e0000 */
[----:B------:R-:W-:Y:S01]  /*4490*/  VIADD R0, R12, 0xb0 ;  /* 0x000000b00c007836 */ /* 0x000fe20000000000 */
[----:B------:R-:W-:Y:S02]  /*44a0*/  @P0 LOP3.LUT R8, R9, 0xffff, RZ, 0xc0, !PT ;  /* 0x0000ffff09080812 */ /* 0x000fe400078ec0ff */
[----:B------:R-:W-:Y:S02]  /*44b0*/  @P0 R2UR UR6, R6 ;  /* 0x00000000060602ca */ /* 0x000fe400000e0000 */
[----:B------:R-:W-:Y:S02]  /*44c0*/  PRMT R0, RZ, 0x654, R0 ;  /* 0x00000654ff007816 */ /* 0x000fe40000000000 */
[----:B------:R-:W-:Y:S02]  /*44d0*/  @P0 R2UR UR5, R8 ;  /* 0x00000000080502ca */ /* 0x000fe400000e0000 */
[----:B------:R2:W-:Y:S03]  /*44e0*/  SYNCS.ARRIVE.TRANS64.RED.A1T0 RZ, [R0+URZ], RZ ;  /* 0x000000ff00ff79a7 */ /* 0x0005e600081004ff */
[----:B------:R-:W-:Y:S04]  /*44f0*/  @UP1 UMOV UR29, UR4 ;  /* 0x00000004001d1c82 */ /* 0x000fe80008000000 */
[----:B------:R-:W-:Y:S04]  /*4500*/  @UP1 UMOV UR14, UR6 ;  /* 0x00000006000e1c82 */ /* 0x000fe80008000000 */
[----:B------:R-:W-:Y:S01]  /*4510*/  @UP1 UMOV UR13, UR5 ;  /* 0x00000005000d1c82 */ /* 0x000fe20008000000 */
[----:B------:R-:W-:Y:S05]  /*4520*/  BRA.U !UP0, `(.L_x_77) ;  /* 0x0000000108a47547 */ /* 0x000fea000b800000 */
[----:B------:R-:W-:Y:S02]  /*4530*/  UIMAD.WIDE.U32 UR18, UR13, UR47, URZ ;  /* 0x0000002f0d1272a5 */ /* 0x000fe4000f8e00ff */
[----:B------:R-:W-:Y:S02]  /*4540*/  UIMAD.WIDE.U32 UR26, UR14, UR44, URZ ;  /* 0x0000002c0e1a72a5 */ /* 0x000fe4000f8e00ff */
[----:B------:R-:W-:Y:S02]  /*4550*/  USEL UR4, UR30, UR41, !UP5 ;  /* 0x000000291e047287 */ /* 0x000fe4000e800000 */
[----:B------:R-:W-:Y:S02]  /*4560*/  USEL UR7, UR31, UR43, !UP6 ;  /* 0x0000002b1f077287 */ /* 0x000fe4000f000000 */
[----:B-1----:R-:W-:Y:S02]  /*4570*/  UIMAD.WIDE.U32 UR8, UR4, UR22, URZ ;  /* 0x00000016040872a5 */ /* 0x002fe4000f8e00ff */
[----:B------:R-:W-:Y:S01]  /*4580*/  UIMAD.WIDE.U32 UR10, UR7, UR22, URZ ;  /* 0x00000016070a72a5 */ /* 0x000fe2000f8e00ff */
[----:B------:R-:W-:Y:S02]  /*4590*/  UMOV UR5, UR19 ;  /* 0x0000001300057c82 */ /* 0x000fe40008000000 */
[----:B------:R-:W-:Y:S03]  /*45a0*/  USHF.R.U32.HI UR6, URZ, UR49, UR5 ;  /* 0x00000031ff067299 */ /* 0x000fe60008011605 */
[----:B------:R-:W-:Y:S01]  /*45b0*/  UMOV UR5, UR27 ;  /* 0x0000001b00057c82 */ /* 0x000fe20008000000 */
[----:B------:R-:W-:Y:S02]  /*45c0*/  USEL UR6, UR13, UR6, !UP5 ;  /* 0x000000060d067287 */ /* 0x000fe4000e800000 */
[----:B------:R-:W-:Y:S03]  /*45d0*/  USHF.R.U32.HI UR12, URZ, UR45, UR5 ;  /* 0x0000002dff0c7299 */ /* 0x000fe60008011605 */
[----:B------:R-:W-:Y:S02]  /*45e0*/  UMOV UR5, UR9 ;  /* 0x0000000900057c82 */ /* 0x000fe40008000000 */
[----:B------:R-:W-:Y:S03]  /*45f0*/  @UP4 USHF.R.U32.HI UR4, URZ, UR23, UR5 ;  /* 0x00000017ff044299 */ /* 0x000fe60008011605 */
[----:B------:R-:W-:Y:S01]  /*4600*/  UMOV UR5, UR11 ;  /* 0x0000000b00057c82 */ /* 0x000fe20008000000 */
[----:B------:R-:W-:Y:S02]  /*4610*/  UIMAD UR4, UR42, UR4, URZ ;  /* 0x000000042a0472a4 */ /* 0x000fe4000f8e02ff */
[----:B------:R-:W-:Y:S02]  /*4620*/  @UP4 USHF.R.U32.HI UR7, URZ, UR23, UR5 ;  /* 0x00000017ff074299 */ /* 0x000fe40008011605 */
[----:B------:R-:W-:Y:S02]  /*4630*/  UIMAD.WIDE.U32 UR10, UR6, UR22, URZ ;  /* 0x00000016060a72a5 */ /* 0x000fe4000f8e00ff */
[----:B------:R-:W-:Y:S02]  /*4640*/  USEL UR5, UR14, UR12, !UP6 ;  /* 0x0000000c0e057287 */ /* 0x000fe4000f000000 */
[----:B------:R-:W-:Y:S02]  /*4650*/  UIMAD UR8, UR42, UR7, URZ ;  /* 0x000000072a0872a4 */ /* 0x000fe4000f8e02ff */
[----:B------:R-:W-:Y:S03]  /*4660*/  UISETP.GE.AND UP0, UPT, UR6, UR4, UPT ;  /* 0x000000040600728c */ /* 0x000fe6000bf06270 */
[----:B------:R-:W-:Y:S01]  /*4670*/  UMOV UR4, UR11 ;  /* 0x0000000b00047c82 */ /* 0x000fe20008000000 */
[----:B------:R-:W-:Y:S02]  /*4680*/  UISETP.GE.OR UP0, UPT, UR5, UR8, UP0 ;  /* 0x000000080500728c */ /* 0x000fe40008706670 */
[----:B------:R-:W-:Y:S02]  /*4690*/  USHF.R.U32.HI UR4, URZ, UR23, UR4 ;  /* 0x00000017ff047299 */ /* 0x000fe40008011604 */
[----:B------:R-:W-:Y:S02]  /*46a0*/  UIMAD.WIDE.U32 UR8, UR5, UR22, URZ ;  /* 0x00000016050872a5 */ /* 0x000fe4000f8e00ff */
[----:B------:R-:W-:Y:S04]  /*46b0*/  USEL UR10, UR6, UR4, !UP4 ;  /* 0x00000004060a7287 */ /* 0x000fe8000e000000 */
[----:B------:R-:W-:Y:S01]  /*46c0*/  UIADD3 UR11, UPT, UPT, -UR10, URZ, URZ ;  /* 0x000000ff0a0b7290 */ /* 0x000fe2000fffe1ff */
[----:B------:R-:W-:Y:S02]  /*46d0*/  @!UP0 UMOV UR4, UR9 ;  /* 0x0000000900048c82 */ /* 0x000fe40008000000 */
[----:B------:R-:W-:Y:S02]  /*46e0*/  @!UP0 USHF.R.U32.HI UR4, URZ, UR23, UR4 ;  /* 0x00000017ff048299 */ /* 0x000fe40008011604 */
[----:B------:R-:W-:Y:S02]  /*46f0*/  UIMAD UR8, UR42, UR11, UR6 ;  /* 0x0000000b2a0872a4 */ /* 0x000fe4000f8e0206 */
[----:B------:R-:W-:Y:S04]  /*4700*/  @!UP0 USEL UR4, UR5, UR4, !UP4 ;  /* 0x0000000405048287 */ /* 0x000fe8000e000000 */
[----:B------:R-:W-:Y:S02]  /*4710*/  @!UP0 UIMAD UR8, UR7, UR8, UR4 ;  /* 0x00000008070882a4 */ /* 0x000fe4000f8e0204 */
[----:B------:R-:W-:Y:S02]  /*4720*/  @!UP0 UIADD3 UR9, UPT, UPT, UR10, -UR4, URZ ;  /* 0x800000040a098290 */ /* 0x000fe4000fffe0ff */
[----:B------:R-:W-:Y:S02]  /*4730*/  UIADD3 UR4, UPT, UPT, -UR5, URZ, URZ ;  /* 0x000000ff05047290 */ /* 0x000fe4000fffe1ff */
[----:B------:R-:W-:Y:S02]  /*4740*/  UIADD3 UR7, UPT, UPT, -UR6, URZ, URZ ;  /* 0x000000ff06077290 */ /* 0x000fe4000fffe1ff */
[----:B------:R-:W-:Y:S02]  /*4750*/  @!UP0 UIMAD UR6, UR9, UR42, UR5 ;  /* 0x0000002a090682a4 */ /* 0x000fe4000f8e0205 */
[----:B------:R-:W-:Y:S02]  /*4760*/  UIMAD UR14, UR15, UR4, UR14 ;  /* 0x000000040f0e72a4 */ /* 0x000fe4000f8e020e */
[----:B------:R-:W-:Y:S01]  /*4770*/  UIMAD UR13, UR46, UR7, UR13 ;  /* 0x000000072e0d72a4 */ /* 0x000fe2000f8e020d */
[----:B------:R-:W-:Y:S02]  /*4780*/  @!UP0 UMOV UR5, UR8 ;  /* 0x0000000800058c82 */ /* 0x000fe40008000000 */
[----:B------:R-:W-:Y:S02]  /*4790*/  UIMAD UR14, UR5, UR15, UR14 ;  /* 0x0000000f050e72a4 */ /* 0x000fe4000f8e020e */
[----:B------:R-:W-:Y:S11]  /*47a0*/  UIMAD UR13, UR6, UR46, UR13 ;  /* 0x0000002e060d72a4 */ /* 0x000ff6000f8e020d */
[----:B------:R-:W-:Y:S01]  /*47b0*/  @!UPT UIADD3 URZ, UPT, UPT, URZ, URZ, URZ ;  /* 0x000000fffffff290 */ /* 0x000fe2000fffe0ff */
.L_x_77:
[----:B------:R-:W3:Y:S01]  /*47c0*/  @!UP2 LDCU.128 UR8, c[0x0][0xb10] ;  /* 0x00016200ff08a7ac */ /* 0x000ee20008000c00 */
[C---:B------:R-:W-:Y:S02]  /*47d0*/  ISETP.NE.U32.AND P1, PT, R4.reuse, RZ, PT ;  /* 0x000000ff0400720c */ /* 0x040fe40003f25070 */
[----:B------:R-:W-:Y:S02]  /*47e0*/  ISETP.NE.U32.AND P0, PT, R4, RZ, PT ;  /* 0x000000ff0400720c */ /* 0x000fe40003f05070 */
[C---:B------:R-:W-:Y:S02]  /*47f0*/  ISETP.NE.AND.EX P1, PT, R5.reuse, RZ, PT, P1 ;  /* 0x000000ff0500720c */ /* 0x040fe40003f25310 */
[----:B------:R-:W-:Y:S01]  /*4800*/  ISETP.NE.AND.EX P0, PT, R5, RZ, PT, P0 ;  /* 0x000000ff0500720c */ /* 0x000fe20003f05300 */
[----:B------:R-:W4:Y:S01]  /*4810*/  @!UP2 LDCU UR5, c[0x0][0xb0c] ;  /* 0x00016180ff05a7ac */ /* 0x000f220008000800 */
[----:B------:R-:W-:Y:S01]  /*4820*/  SHF.L.U32 R9, R15, 0x1f, RZ ;  /* 0x0000001f0f097819 */ /* 0x000fe200000006ff */
[----:B------:R-:W-:Y:S02]  /*4830*/  USHF.L.U32 UR35, UR16, 0x6, URZ ;  /* 0x0000000610237899 */ /* 0x000fe400080006ff */
[----:B------:R-:W-:Y:S02]  /*4840*/  USHF.L.U32 UR34, UR20, 0x8, URZ ;  /* 0x0000000814227899 */ /* 0x000fe400080006ff */
[----:B---3--:R-:W-:Y:S07]  /*4850*/  UIMAD.WIDE.U32 UR6, UR14, UR8, URZ ;  /* 0x000000080e0672a5 */ /* 0x008fee000f8e00ff */
[----:B------:R-:W-:Y:S01]  /*4860*/  @!UP2 UMOV UR4, UR7 ;  /* 0x000000070004ac82 */ /* 0x000fe20008000000 */
[----:B----4-:R-:W-:Y:S02]  /*4870*/  @!UP2 UISETP.NE.AND UP0, UPT, UR5, 0x1, UPT ;  /* 0x000000010500a88c */ /* 0x010fe4000bf05270 */
[----:B------:R-:W-:Y:S02]  /*4880*/  @!UP2 USHF.R.U32.HI UR4, URZ, UR9, UR4 ;  /* 0x00000009ff04a299 */ /* 0x000fe40008011604 */
[----:B------:R-:W-:Y:S02]  /*4890*/  UIMAD.WIDE.U32 UR6, UR13, UR11, URZ ;  /* 0x0000000b0d0672a5 */ /* 0x000fe4000f8e00ff */
[----:B------:R-:W-:Y:S02]  /*48a0*/  @!UP2 USEL UR8, UR14, UR4, !UP0 ;  /* 0x000000040e08a287 */ /* 0x000fe4000c000000 */
[----:B------:R-:W-:Y:S03]  /*48b0*/  @!UP2 UISETP.NE.AND UP0, UPT, UR10, 0x1, UPT ;  /* 0x000000010a00a88c */ /* 0x000fe6000bf05270 */
[----:B------:R-:W-:Y:S02]  /*48c0*/  @!UP2 UMOV UR6, UR7 ;  /* 0x000000070006ac82 */ /* 0x000fe40008000000 */
[----:B------:R-:W3:Y:S02]  /*48d0*/  @!UP2 LDCU UR4, c[0x0][0xb20] ;  /* 0x00016400ff04a7ac */ /* 0x000ee40008000800 */
[----:B---3--:R-:W-:Y:S04]  /*48e0*/  @!UP2 USHF.R.U32.HI UR6, URZ, UR4, UR6 ;  /* 0x00000004ff06a299 */ /* 0x008fe80008011606 */
[----:B------:R-:W-:Y:S04]  /*48f0*/  @!UP2 USEL UR6, UR13, UR6, !UP0 ;  /* 0x000000060d06a287 */ /* 0x000fe8000c000000 */
[----:B------:R-:W-:Y:S02]  /*4900*/  @!UP2 UIADD3 UR4, UPT, UPT, -UR8, UR6, URZ ;  /* 0x000000060804a290 */ /* 0x000fe4000fffe1ff */
[----:B------:R-:W-:Y:S02]  /*4910*/  @!UP2 UIADD3 UR6, UPT, UPT, UR8, -UR6, URZ ;  /* 0x800000060806a290 */ /* 0x000fe4000fffe0ff */
[----:B------:R-:W-:Y:S02]  /*4920*/  @!UP2 UIMAD UR14, UR4, UR5, UR14 ;  /* 0x00000005040ea2a4 */ /* 0x000fe4000f8e020e */
[----:B------:R-:W-:Y:S01]  /*4930*/  @!UP2 UIMAD UR13, UR6, UR10, UR13 ;  /* 0x0000000a060da2a4 */ /* 0x000fe2000f8e020d */
[----:B------:R-:W-:Y:S11]  /*4940*/  BRA.U UP3, `(.L_x_78) ;  /* 0x0000000103107547 */ /* 0x000ff6000b800000 */
[----:B--2---:R-:W-:Y:S04]  /*4950*/  MOV R0, UR48 ;  /* 0x0000003000007c02 */ /* 0x004fe80008000f00 */
[----:B------:R-:W-:Y:S04]  /*4960*/  SHF.L.U32 R11, R0, 0x1f, RZ ;  /* 0x0000001f000b7819 */ /* 0x000fe800000006ff */
[----:B------:R-:W2:Y:S02]  /*4970*/  SYNCS.PHASECHK.TRANS64.TRYWAIT P2, [UR21+0x98], R11 ;  /* 0x0000980bff0075a7 */ /* 0x000ea40008041115 */
[----:B--2---:R-:W-:Y:S05]  /*4980*/  @!P2 BRA `(.L_x_79) ;  /* 0x0000005400b4a947 */ /* 0x004fea0003800000 */
.L_x_78:
[----:B------:R-:W-:Y:S05]  /*4990*/  @!P1 BRA `(.L_x_80) ;  /* 0x0000000000309947 */ /* 0x000fea0003800000 */
[----:B------:R-:W-:Y:S01]  /*49a0*/  ISETP.NE.U32.AND P1, PT, R2, RZ, PT ;  /* 0x000000ff0200720c */ /* 0x000fe20003f25070 */
[----:B------:R-:W3:Y:S01]  /*49b0*/  LDCU.64 UR4, c[0x0][0x358] ;  /* 0x00006b00ff0477ac */ /* 0x000ee20008000a00 */
[----:B------:R-:W-:Y:S02]  /*49c0*/  IMAD.MOV.U32 R89, RZ, RZ, 0x1 ;  /* 0x00000001ff597424 */ /* 0x000fe400078e00ff */
[----:B------:R-:W-:Y:S11]  /*49d0*/  ISETP.NE.AND.EX P1, PT, R3, RZ, PT, P1 ;  /* 0x000000ff0300720c */ /* 0x000ff60003f25310 */
[----:B------:R-:W-:Y:S02]  /*49e0*/  @!UPT UIADD3 URZ, UPT, UPT, URZ, URZ, URZ ;  /* 0x000000fffffff290 */ /* 0x000fe4000fffe0ff */
[----:B--2---:R-:W2:Y:S01]  /*49f0*/  @P1 LDC.64 R10, c[0x0][0x888] ;  /* 0x00022200ff0a1b82 */ /* 0x004ea20000000a00 */
[----:B------:R-:W-:Y:S04]  /*4a00*/  @P1 IMAD R0, R4, UR36, RZ ;  /* 0x0000002404001c24 */ /* 0x000fe8000f8e02ff */
[----:B--2---:R-:W-:Y:S04]  /*4a10*/  @P1 IMAD.WIDE R10, R0, 0x4, R10 ;  /* 0x00000004000a1825 */ /* 0x004fe800078e020a */
[----:B------:R-:W-:Y:S01]  /*4a20*/  HFMA2 R0, -RZ, RZ, 0, 5.9604644775390625e-08 ;  /* 0x00000001ff007431 */ /* 0x000fe200000001ff */
[----:B---3-5:R3:W5:Y:S04]  /*4a30*/  @P1 LDG.E R41, desc[UR4][R10.64] ;  /* 0x000000040a291981 */ /* 0x028768000c1e1900 */
[----:B------:R-:W-:Y:S01]  /*4a40*/  @!P1 PRMT R89, R0, 0x7610, R89 ;  /* 0x0000761000599816 */ /* 0x000fe20000000059 */
[----:B---3--:R-:W4:Y:S06]  /*4a50*/  @!P1 LDC R41, c[0x0][0x880] ;  /* 0x00022000ff299b82 */ /* 0x008f2c0000000800 */
.L_x_80:
[----:B----45:R-:W-:Y:S01]  /*4a60*/  @!P0 FSETP.EQ.AND P1, PT, R41, RZ, PT ;  /* 0x000000ff2900820b */ /* 0x030fe20003f22000 */
[----:B------:R-:W-:Y:S01]  /*4a70*/  @!UPT UIADD3 URZ, UPT, UPT, URZ, URZ, URZ ;  /* 0x000000fffffff290 */ /* 0x000fe2000fffe0ff */
[----:B------:R-:W-:Y:S11]  /*4a80*/  @!P0 BRA `(.L_x_81) ;  /* 0x0000000000188947 */ /* 0x000ff60003800000 */
[----:B------:R-:W-:Y:S02]  /*4a90*/  LOP3.LUT P0, RZ, R89, 0xff, RZ, 0xc0, !PT ;  /* 0x000000ff59ff7812 */ /* 0x000fe4000780c0ff */
[----:B------:R-:W-:Y:S04]  /*4aa0*/  ISETP.NE.U32.AND P1, PT, R2, RZ, PT ;  /* 0x000000ff0200720c */ /* 0x000fe80003f25070 */
[----:B------:R-:W-:Y:S04]  /*4ab0*/  ISETP.NE.AND.EX P1, PT, R3, RZ, PT, P1 ;  /* 0x000000ff0300720c */ /* 0x000fe80003f25310 */
[----:B------:R-:W-:Y:S03]  /*4ac0*/  PLOP3.LUT P1, PT, P1, PT, PT, 0x8, 0x80 ;  /* 0x000000000080781c */ /* 0x000fe60000f2e170 */
[----:B------:R-:W-:Y:S11]  /*4ad0*/  @P0 FSETP.EQ.AND P1, PT, R41, RZ, PT ;  /* 0x000000ff2900020b */ /* 0x000ff60003f22000 */
[----:B------:R-:W-:Y:S02]  /*4ae0*/  @!UPT UIADD3 URZ, UPT, UPT, URZ, URZ, URZ ;  /* 0x000000fffffff290 */ /* 0x000fe4000fffe0ff */
.L_x_81:
[----:B------:R-:W3:Y:S01]  /*4af0*/  SYNCS.PHASECHK.TRANS64.TRYWAIT P2, [UR21+0x70], R9 ;  /* 0x00007009ff0075a7 */ /* 0x000ee20008041115 */
[----:B------:R-:W-:Y:S04]  /*4b00*/  ELECT P0, URZ, PT ;  /* 0x0000000000ff782f */ /* 0x000fe80003800000 */
[----:B------:R-:W-:Y:S11]  /*4b10*/  PLOP3.LUT P1, PT, P1, P0, PT, 0xf2, 0x2f ;  /* 0x00000000002f781c */ /* 0x000ff60000f21e72 */
[----:B------:R-:W-:Y:S02]  /*4b20*/  @!UPT UIADD3 URZ, UPT, UPT, URZ, URZ, URZ ;  /* 0x000000fffffff290 */ /* 0x000fe4000fffe0ff */
[----:B------:R-:W-:Y:S05]  /*4b30*/  @!P1 IADD3 R8, P0, PT, R16, 0x580, RZ ;  /* 0x0000058010089810 */ /* 0x000fea0007f1e0ff */
[----:B------:R-:W-:Y:S01]  /*4b40*/  @!P1 IMAD.X R6, RZ, RZ, R17, P0 ;  /* 0x000000ffff069224 */ /* 0x000fe200000e0611 */
[----:B---3--:R-:W-:Y:S07]  /*4b50*/  @!P2 BRA `(.L_x_82) ;  /* 0x000000540058a947 */ /* 0x008fee0003800000 */
.L_x_165:
[----:B------:R-:W-:Y:S01]  /*4b60*/  @!P1 R2UR UR5, R8 ;  /* 0x00000000080592ca */ /* 0x000fe200000e0000 */
[----:B------:R-:W-:Y:S01]  /*4b70*/  VOTEU.ALL UP0, P1 ;  /* 0x0000000000ff7886 */ /* 0x000fe20000800000 */
[----:B------:R-:W-:Y:S01]  /*4b80*/  @!P1 R2UR UR4, R6 ;  /* 0x00000000060492ca */ /* 0x000fe200000e0000 */
[----:B--2---:R-:W-:Y:S01]  /*4b90*/  @!P1 IMAD.MOV.U32 R0, RZ, RZ, 0x1000 ;  /* 0x00001000ff009424 */ /* 0x004fe200078e00ff */
[----:B------:R-:W-:Y:S01]  /*4ba0*/  UMOV UR6, 0x0 ;  /* 0x0000000000067882 */ /* 0x000fe20000000000 */
[----:B------:R-:W-:Y:S01]  /*4bb0*/  UMOV UR7, 0x10000000 ;  /* 0x1000000000077882 */ /* 0x000fe20000000000 */
[----:B------:R-:W-:Y:S01]  /*4bc0*/  @!UP0 UIADD3 UR32, UPT, UPT, UR21, 0x200, URZ ;  /* 0x0000020015208890 */ /* 0x000fe2000fffe0ff */
[----:B------:R-:W-:Y:S01]  /*4bd0*/  @!P1 IADD3 R8, P0, PT, R16, 0x580, RZ ;  /* 0x0000058010089810 */ /* 0x000fe20007f1e0ff */
[----:B------:R-:W-:Y:S04]  /*4be0*/  VOTEU.ALL UP0, P1 ;  /* 0x0000000000ff7886 */ /* 0x000fe80000800000 */
[----:B------:R-:W-:Y:S02]  /*4bf0*/  @!P1 IMAD.X R6, RZ, RZ, R17, P0 ;  /* 0x000000ffff069224 */ /* 0x000fe400000e0611 */
[----:B------:R-:W-:Y:S02]  /*4c00*/  IMAD.U32 R10, RZ, RZ, UR5 ;  /* 0x00000005ff0a7e24 */ /* 0x000fe4000f8e00ff */
[----:B------:R-:W-:Y:S03]  /*4c10*/  IMAD.U32 R11, RZ, RZ, UR4 ;  /* 0x00000004ff0b7e24 */ /* 0x000fe6000f8e00ff */
[----:B------:R-:W-:Y:S02]  /*4c20*/  @!P1 R2UR UR4, R10 ;  /* 0x000000000a0492ca */ /* 0x000fe400000e0000 */
[----:B------:R-:W-:Y:S11]  /*4c30*/  @!P1 R2UR UR5, R11 ;  /* 0x000000000b0592ca */ /* 0x000ff600000e0000 */
[----:B------:R-:W-:Y:S02]  /*4c40*/  @!UPT UIADD3 URZ, UPT, UPT, URZ, URZ, URZ ;  /* 0x000000fffffff290 */ /* 0x000fe4000fffe0ff */
[----:B------:R2:W-:Y:S01]  /*4c50*/  @!UP0 UTMALDG.3D [UR32], [UR4], desc[UR6] ;  /* 0x00000620040085b4 */ /* 0x0005e20008011000 */
[----:B------:R2:W-:Y:S01]  /*4c60*/  @!P1 SYNCS.ARRIVE.TRANS64.RED.A0TR RZ, [UR21+0x50], R0 ;  /* 0x00005000ffff99a7 */ /* 0x0005e20008300415 */
[----:B------:R-:W-:Y:S01]  /*4c70*/  SYNCS.ARRIVE.TRANS64.RED.A1T0 RZ, [UR40], RZ ;  /* 0x000000ffffff79a7 */ /* 0x000fe20008100428 */
[----:B------:R-:W3:Y:S02]  /*4c80*/  SYNCS.PHASECHK.TRANS64.TRYWAIT P2, [UR21+0x78], R9 ;  /* 0x00007809ff0075a7 */ /* 0x000ee40008041115 */
[----:B--23--:R-:W-:Y:S05]  /*4c90*/  @!P2 BRA `(.L_x_83) ;  /* 0x000000540020a947 */ /* 0x00cfea0003800000 */
.L_x_167:
        /* <DEDUP_REMOVED lines=8> */
[----:B------:R-:W-:Y:S01]  /*4d20*/  @!UP0 UIADD3 UR24, UPT, UPT, UR21, 0x1200, URZ ;  /* 0x0000120015188890 */ /* 0x000fe2000fffe0ff */
[----:B------:R-:W-:Y:S01]  /*4d30*/  VOTEU.ALL UP0, P1 ;  /* 0x0000000000ff7886 */ /* 0x000fe20000800000 */
[----:B------:R-:W-:Y:S01]  /*4d40*/  UMOV UR27, UR35 ;  /* 0x00000023001b7c82 */ /* 0x000fe20008000000 */
[----:B------:R-:W-:Y:S02]  /*4d50*/  UMOV UR28, UR36 ;  /* 0x00000024001c7c82 */ /* 0x000fe40008000000 */
[----:B------:R-:W-:Y:S02]  /*4d60*/  IMAD.U32 R10, RZ, RZ, UR5 ;  /* 0x00000005ff0a7e24 */ /* 0x000fe4000f8e00ff */
[----:B------:R-:W-:Y:S02]  /*4d70*/  IMAD.U32 R11, RZ, RZ, UR4 ;  /* 0x00000004ff0b7e24 */ /* 0x000fe4000f8e00ff */
[----:B------:R-:W-:Y:S01]  /*4d80*/  @!P1 IMAD.X R6, RZ, RZ, R17, P0 ;  /* 0x000000ffff069224 */ /* 0x000fe200000e0611 */
        /* <DEDUP_REMOVED lines=8> */
.L_x_169:
[----:B------:R-:W-:Y:S01]  /*4e10*/  @!P1 R2UR UR5, R8 ;  /* 0x00000000080592ca */ /* 0x000fe200000e0000 */
[----:B------:R-:W-:Y:S01]  /*4e20*/  VOTEU.ALL UP0, P1 ;  /* 0x0000000000ff7886 */ /* 0x000fe20000800000 */
[----:B------:R-:W-:Y:S01]  /*4e30*/  @!P1 R2UR UR4, R6 ;  /* 0x00000000060492ca */ /* 0x000fe200000e0000 */
[----:B--2---:R-:W-:Y:S01]  /*4e40*/  @!P1 IMAD.MOV.U32 R0, RZ, RZ, 0x1000 ;  /* 0x00001000ff009424 */ /* 0x004fe200078e00ff */
[----:B------:R-:W-:Y:S01]  /*4e50*/  UMOV UR6, 0x0 ;  /* 0x0000000000067882 */ /* 0x000fe20000000000 */
[----:B------:R-:W-:Y:S01]  /*4e60*/  UMOV UR7, 0x10000000 ;  /* 0x1000000000077882 */ /* 0x000fe20000000000 */
[----:B------:R-:W-:Y:S01]  /*4e70*/  @!UP0 UIADD3 UR18, UPT, UPT, UR34, 0x80, URZ ;  /* 0x0000008022128890 */ /* 0x000fe2000fffe0ff */
[----:B------:R-:W-:Y:S01]  /*4e80*/  VIADD R14, R14, 0x1 ;  /* 0x000000010e0e7836 */ /* 0x000fe20000000000 */
[----:B------:R-:W-:Y:S01]  /*4e90*/  @!UP0 UIADD3 UR16, UPT, UPT, UR21, 0x2200, URZ ;  /* 0x0000220015108890 */ /* 0x000fe2000fffe0ff */
[----:B------:R-:W-:Y:S01]  /*4ea0*/  VOTEU.ALL UP0, P1 ;  /* 0x0000000000ff7886 */ /* 0x000fe20000800000 */
[----:B------:R-:W-:Y:S01]  /*4eb0*/  UMOV UR19, UR35 ;  /* 0x0000002300137c82 */ /* 0x000fe20008000000 */
[----:B------:R-:W-:Y:S02]  /*4ec0*/  UMOV UR20, UR36 ;  /* 0x0000002400147c82 */ /* 0x000fe40008000000 */
        /* <DEDUP_REMOVED lines=10> */
.L_x_171:
[----:B------:R-:W-:Y:S01]  /*4f70*/  @!P1 IADD3 R6, P0, PT, R16, 0x580, RZ ;  /* 0x0000058010069810 */ /* 0x000fe20007f1e0ff */
[----:B------:R-:W-:Y:S01]  /*4f80*/  VOTEU.ALL UP0, P1 ;  /* 0x0000000000ff7886 */ /* 0x000fe20000800000 */
[----:B------:R-:W-:Y:S01]  /*4f90*/  UMOV UR6, 0x0 ;  /* 0x0000000000067882 */ /* 0x000fe20000000000 */
[----:B------:R-:W-:Y:S01]  /*4fa0*/  UMOV UR7, 0x10000000 ;  /* 0x1000000000077882 */ /* 0x000fe20000000000 */
[----:B------:R-:W-:Y:S01]  /*4fb0*/  @!P1 R2UR UR5, R6 ;  /* 0x00000000060592ca */ /* 0x000fe200000e0000 */
[----:B--2---:R-:W-:Y:S01]  /*4fc0*/  @!P1 IMAD.X R0, RZ, RZ, R17, P0 ;  /* 0x000000ffff009224 */ /* 0x004fe200000e0611 */
[----:B------:R-:W-:Y:S01]  /*4fd0*/  @!UP0 UIADD3 UR10, UPT, UPT, UR34, 0xc0, URZ ;  /* 0x000000c0220a8890 */ /* 0x000fe2000fffe0ff */
[----:B------:R-:W-:Y:S01]  /*4fe0*/  ISETP.NE.AND P0, PT, R14, 0x2, PT ;  /* 0x000000020e00780c */ /* 0x000fe20003f05270 */
[----:B------:R-:W-:Y:S01]  /*4ff0*/  @!UP0 UIADD3 UR8, UPT, UPT, UR21, 0x3200, URZ ;  /* 0x0000320015088890 */ /* 0x000fe2000fffe0ff */
[----:B------:R-:W-:Y:S01]  /*5000*/  LOP3.LUT R15, R15, 0x1, RZ, 0x3c, !PT ;  /* 0x000000010f0f7812 */ /* 0x000fe200078e3cff */
[----:B------:R-:W-:Y:S01]  /*5010*/  @!UP0 UIADD3 UR9, UPT, UPT, UR21, 0x68, URZ ;  /* 0x0000006815098890 */ /* 0x000fe2000fffe0ff */
[----:B------:R-:W-:Y:S01]  /*5020*/  @!P1 R2UR UR4, R0 ;  /* 0x00000000000492ca */ /* 0x000fe200000e0000 */
[----:B------:R-:W-:Y:S01]  /*5030*/  VOTEU.ALL UP0, P1 ;  /* 0x0000000000ff7886 */ /* 0x000fe20000800000 */
[----:B------:R-:W-:Y:S01]  /*5040*/  UMOV UR11, UR35 ;  /* 0x00000023000b7c82 */ /* 0x000fe20008000000 */
[----:B------:R-:W-:Y:S01]  /*5050*/  UMOV UR12, UR36 ;  /* 0x00000024000c7c82 */ /* 0x000fe20008000000 */
[----:B------:R-:W-:Y:S01]  /*5060*/  SEL R0, RZ, 0x1, P0 ;  /* 0x00000001ff007807 */ /* 0x000fe20000000000 */
[----:B------:R-:W-:Y:S01]  /*5070*/  UIADD3 UR20, UPT, UPT, UR13, UR59, URZ ;  /* 0x0000003b0d147290 */ /* 0x000fe2000fffe0ff */
[----:B------:R-:W-:Y:S01]  /*5080*/  IMAD.U32 R8, RZ, RZ, UR5 ;  /* 0x00000005ff087e24 */ /* 0x000fe2000f8e00ff */
[----:B------:R-:W-:Y:S01]  /*5090*/  SEL R14, R14, RZ, P0 ;  /* 0x000000ff0e0e7207 */ /* 0x000fe20000000000 */
[----:B------:R-:W-:Y:S01]  /*50a0*/  UIADD3 UR16, UPT, UPT, UR14, UR62, URZ ;  /* 0x0000003e0e107290 */ /* 0x000fe2000fffe0ff */
[----:B------:R-:W-:Y:S01]  /*50b0*/  LOP3.LUT R13, R13, R0, RZ, 0x3c, !PT ;  /* 0x000000000d0d7212 */ /* 0x000fe200078e3cff */
[----:B------:R-:W-:Y:S01]  /*50c0*/  UPLOP3.LUT UP3, UPT, UPT, UPT, UPT, 0x80, 0x8 ;  /* 0x000000000008789c */ /* 0x000fe20003f6f070 */
[----:B------:R-:W-:Y:S02]  /*50d0*/  UMOV UR36, UR29 ;  /* 0x0000001d00247c82 */ /* 0x000fe40008000000 */
[----:B------:R-:W-:Y:S01]  /*50e0*/  IMAD.U32 R9, RZ, RZ, UR4 ;  /* 0x00000004ff097e24 */ /* 0x000fe2000f8e00ff */
[----:B------:R-:W-:Y:S04]  /*50f0*/  @!P1 R2UR UR4, R8 ;  /* 0x00000000080492ca */ /* 0x000fe800000e0000 */
[----:B------:R-:W-:Y:S11]  /*5100*/  @!P1 R2UR UR5, R9 ;  /* 0x00000000090592ca */ /* 0x000ff600000e0000 */
[----:B------:R-:W-:Y:S02]  /*5110*/  @!UPT UIADD3 URZ, UPT, UPT, URZ, URZ, URZ ;  /* 0x000000fffffff290 */ /* 0x000fe4000fffe0ff */
[----:B------:R2:W-:Y:S01]  /*5120*/  @!UP0 UTMALDG.3D [UR8], [UR4], desc[UR6] ;  /* 0x00000608040085b4 */ /* 0x0005e20008011000 */
[----:B------:R2:W-:Y:S01]  /*5130*/  @!P1 SYNCS.ARRIVE.TRANS64.RED.A0TR RZ, [UR21+0x68], R7 ;  /* 0x00006807ffff99a7 */ /* 0x0005e20008300415 */
[----:B------:R-:W-:Y:S01]  /*5140*/  SYNCS.ARRIVE.TRANS64.RED.A1T0 RZ, [UR37], RZ ;  /* 0x000000ffffff79a7 */ /* 0x000fe20008100425 */
[----:B------:R-:W-:Y:S05]  /*5150*/  BRA.U UP1, `(.L_x_86) ;  /* 0xfffffff101787547 */ /* 0x000fea000b83ffff */
[----:B------:R-:W-:-:S04]  /*5160*/  SHF.L.U32 R3, R15, 0x1f, RZ ;  /* 0x0000001f0f037819 */ /* 0x000fc800000006ff */
[----:B------:R-:W3:Y:S02]  /*5170*/  SYNCS.PHASECHK.TRANS64.TRYWAIT P0, [UR21+0x70], R3 ;  /* 0x00007003ff0075a7 */ /* 0x000ee40008001115 */
[----:B---3--:R-:W-:Y:S05]  /*5180*/  @!P0 BRA `(.L_x_87) ;  /* 0x00000050002c8947 */ /* 0x008fea0003800000 */
.L_x_173:
[----:B------:R-:W4:Y:S02]  /*5190*/  SYNCS.PHASECHK.TRANS64.TRYWAIT P0, [UR21+0x78], R3 ;  /* 0x00007803ff0075a7 */ /* 0x000f240008001115 */
[----:B----4-:R-:W-:Y:S05]  /*51a0*/  @!P0 BRA `(.L_x_88) ;  /* 0x00000050003c8947 */ /* 0x010fea0003800000 */
.L_x_175:
[----:B------:R-:W4:Y:S02]  /*51b0*/  SYNCS.PHASECHK.TRANS64.TRYWAIT P0, [UR21+0x80], R3 ;  /* 0x00008003ff0075a7 */ /* 0x000f240008001115 */
[----:B----4-:R-:W-:Y:S05]  /*51c0*/  @!P0 BRA `(.L_x_89) ;  /* 0x00000050004c8947 */ /* 0x010fea0003800000 */
.L_x_177:
[----:B---3--:R-:W-:-:S07]  /*51d0*/  MOV R0, UR21 ;  /* 0x0000001500007c02 */ /* 0x008fce0008000f00 */
.L_x_90:
[----:B---3--:R-:W-:-:S04]  /*51e0*/  SHF.L.U32 R3, R15, 0x1f, RZ ;  /* 0x0000001f0f037819 */ /* 0x008fc800000006ff */
[----:B------:R3:W4:Y:S03]  /*51f0*/  SYNCS.PHASECHK.TRANS64.TRYWAIT P0, [R0+URZ+0x88], R3 ;  /* 0x00008803000075a7 */ /* 0x00072600080011ff */
[----:B----4-:R-:W-:Y:S05]  /*5200*/  @!P0 NANOSLEEP.SYNCS 0x989680 ;  /* 0x009896800000895d */ /* 0x010fea0003900000 */
[----:B------:R-:W4:Y:S02]  /*5210*/  @!P0 SYNCS.PHASECHK.TRANS64 P0, [R0+URZ+0x88], R3 ;  /* 0x00008803000085a7 */ /* 0x000f2400080010ff */
[----:B-12-4-:R-:W-:Y:S05]  /*5220*/  @P0 EXIT ;  /* 0x000000000000094d */ /* 0x016fea0003800000 */
[----:B------:R-:W-:Y:S05]  /*5230*/  BRA `(.L_x_90) ;  /* 0xfffffffc00e87947 */ /* 0x000fea000383ffff */
.L_x_75:
[----:B------:R-:W-:-:S06]  /*5240*/  UISETP.GE.AND UP0, UPT, UR17, 0x4, UPT ;  /* 0x000000041100788c */ /* 0x000fcc000bf06270 */
[----:B------:R-:W-:-:S13]  /*5250*/  PLOP3.LUT P0, PT, PT, PT, UP0, 0x80, 0x8 ;  /* 0x000000000008781c */ /* 0x000fda0003f0f008 */
[----:B-1----:R-:W-:Y:S05]  /*5260*/  @!P0 EXIT ;  /* 0x000000000000894d */ /* 0x002fea0003800000 */
[----:B------:R-:W1:Y:S08]  /*5270*/  S2UR UR4, SR_CgaCtaId ;  /* 0x00000000000479c3 */ /* 0x000e700000008800 */
[----:B------:R-:W-:Y:S01]  /*5280*/  BAR.SYNC.DEFER_BLOCKING 0x6, 0xa0 ;  /* 0x0182800000007b1d */ /* 0x000fe20000010000 */
[C---:B------:R-:W-:Y:S01]  /*5290*/  IMAD.SHL.U32 R7, R97.reuse, 0x40, RZ ;  /* 0x0000004061077824 */ /* 0x040fe200078e00ff */
[C---:B------:R-:W-:Y:S01]  /*52a0*/  LOP3.LUT R99, R97.reuse, 0x60, RZ, 0xc0, !PT ;  /* 0x0000006061637812 */ /* 0x040fe200078ec0ff */
[----:B------:R-:W-:-:S02]  /*52b0*/  IMAD.SHL.U32 R88, R97, 0x20, RZ ;  /* 0x0000002061587824 */ /* 0x000fc400078e00ff */
[----:B------:R-:W-:Y:S02]  /*52c0*/  HFMA2 R36, -RZ, RZ, 0, 0 ;  /* 0x00000000ff247431 */ /* 0x000fe400000001ff */
[----:B------:R-:W-:Y:S01]  /*52d0*/  IMAD.SHL.U32 R4, R97, 0x2, RZ ;  /* 0x0000000261047824 */ /* 0x000fe200078e00ff */
[----:B------:R-:W-:Y:S01]  /*52e0*/  UMOV UR44, 0x400 ;  /* 0x00000400002c7882 */ /* 0x000fe20000000000 */
[----:B------:R-:W2:Y:S01]  /*52f0*/  LDC.64 R84, c[0x0][0x888] ;  /* 0x00022200ff547b82 */ /* 0x000ea20000000a00 */
[----:B------:R-:W-:Y:S01]  /*5300*/  LOP3.LUT R5, R7, 0x180, RZ, 0xc0, !PT ;  /* 0x0000018007057812 */ /* 0x000fe200078ec0ff */
[----:B------:R-:W-:Y:S01]  /*5310*/  IMAD.U32 R37, R97, 0x10000, RZ ;  /* 0x0001000061257824 */ /* 0x000fe200078e00ff */
[----:B------:R-:W-:Y:S01]  /*5320*/  LOP3.LUT R88, R88, 0xc00, RZ, 0xc0, !PT ;  /* 0x00000c0058587812 */ /* 0x000fe200078ec0ff */
[----:B------:R-:W-:Y:S01]  /*5330*/  IMAD.MOV.U32 R96, RZ, RZ, RZ ;  /* 0x000000ffff607224 */ /* 0x000fe200078e00ff */
[----:B------:R-:W-:Y:S01]  /*5340*/  LOP3.LUT R4, R5, 0x20, R4, 0xf8, !PT ;  /* 0x0000002005047812 */ /* 0x000fe200078ef804 */
[----:B------:R-:W-:Y:S01]  /*5350*/  IMAD.SHL.U32 R5, R97, 0x8, RZ ;  /* 0x0000000861057824 */ /* 0x000fe200078e00ff */
[----:B------:R-:W-:Y:S01]  /*5360*/  LOP3.LUT R88, R88, 0x40, R7, 0xf8, !PT ;  /* 0x0000004058587812 */ /* 0x000fe200078ef807 */
[----:B------:R-:W3:Y:S01]  /*5370*/  LDC.64 R86, c[0x0][0x890] ;  /* 0x00022400ff567b82 */ /* 0x000ee20000000a00 */
[----:B------:R-:W-:Y:S01]  /*5380*/  LOP3.LUT R37, R37, 0x600000, RZ, 0xc0, !PT ;  /* 0x0060000025257812 */ /* 0x000fe200078ec0ff */
[----:B------:R-:W-:Y:S01]  /*5390*/  IMAD.MOV.U32 R91, RZ, RZ, RZ ;  /* 0x000000ffff5b7224 */ /* 0x000fe200078e00ff */
[----:B------:R-:W-:-:S02]  /*53a0*/  LOP3.LUT R5, R4, 0x30, R5, 0x78, !PT ;  /* 0x0000003004057812 */ /* 0x000fc400078e7805 */
[----:B------:R-:W-:Y:S02]  /*53b0*/  CS2R R94, SRZ ;  /* 0x00000000005e7805 */ /* 0x000fe4000001ff00 */
[----:B------:R-:W-:Y:S01]  /*53c0*/  LOP3.LUT R88, R88, 0x200, R7, 0xf8, !PT ;  /* 0x0000020058587812 */ /* 0x000fe200078ef807 */
[----:B------:R-:W-:Y:S01]  /*53d0*/  IMAD.MOV.U32 R93, RZ, RZ, RZ ;  /* 0x000000ffff5d7224 */ /* 0x000fe200078e00ff */
[----:B------:R-:W-:Y:S01]  /*53e0*/  LOP3.LUT R97, R97, 0x2, RZ, 0xc0, !PT ;  /* 0x0000000261617812 */ /* 0x000fe200078ec0ff */
[----:B-1----:R-:W-:Y:S01]  /*53f0*/  ULEA UR44, UR4, UR44, 0x18 ;  /* 0x0000002c042c7291 */ /* 0x002fe2000f8ec0ff */
[----:B------:R-:W1:Y:S01]  /*5400*/  LDC.64 R82, c[0x0][0x8b0] ;  /* 0x00022c00ff527b82 */ /* 0x000e620000000a00 */
[----:B------:R-:W-:Y:S01]  /*5410*/  LOP3.LUT R88, R88, R5, RZ, 0xfc, !PT ;  /* 0x0000000558587212 */ /* 0x000fe200078efcff */
[----:B------:R-:W4:Y:S01]  /*5420*/  LDCU UR57, c[0x0][0x370] ;  /* 0x00006e00ff3977ac */ /* 0x000f220008000800 */
[----:B------:R-:W-:Y:S01]  /*5430*/  IADD3 R92, PT, PT, -R97, RZ, RZ ;  /* 0x000000ff615c7210 */ /* 0x000fe20007ffe1ff */
[----:B------:R-:W-:-:S04]  /*5440*/  UIADD3 UR4, UPT, UPT, UR44, 0x4200, URZ ;  /* 0x000042002c047890 */ /* 0x000fc8000fffe0ff */
[----:B------:R-:W4:Y:S01]  /*5450*/  LDS R0, [UR44+0x150] ;  /* 0x0001502cff007984 */ /* 0x000f220008000800 */
[----:B------:R-:W1:Y:S01]  /*5460*/  LDC.64 R80, c[0x0][0x8a8] ;  /* 0x00022a00ff507b82 */ /* 0x000e620000000a00 */
[----:B------:R-:W1:Y:S01]  /*5470*/  LDCU.64 UR60, c[0x0][0x348] ;  /* 0x00006900ff3c77ac */ /* 0x000e620008000a00 */
[----:B------:R-:W-:Y:S01]  /*5480*/  IMAD.U32 R98, RZ, RZ, UR4 ;  /* 0x00000004ff627e24 */ /* 0x000fe2000f8e00ff */
[----:B------:R-:W1:Y:S01]  /*5490*/  LDCU UR43, c[0x0][0xb0c] ;  /* 0x00016180ff2b77ac */ /* 0x000e620008000800 */
[----:B------:R-:W1:Y:S01]  /*54a0*/  LDCU UR39, c[0x0][0xb30] ;  /* 0x00016600ff2777ac */ /* 0x000e620008000800 */
[----:B------:R-:W1:Y:S01]  /*54b0*/  LDCU.64 UR46, c[0x0][0x888] ;  /* 0x00011100ff2e77ac */ /* 0x000e620008000a00 */
[----:B------:R-:W1:Y:S01]  /*54c0*/  LDCU.64 UR40, c[0x0][0xb28] ;  /* 0x00016500ff2877ac */ /* 0x000e620008000a00 */
[----:B------:R-:W1:Y:S01]  /*54d0*/  LDCU.128 UR52, c[0x0][0xb10] ;  /* 0x00016200ff3477ac */ /* 0x000e620008000c00 */
[----:B------:R-:W1:Y:S01]  /*54e0*/  LDCU UR56, c[0x0][0x374] ;  /* 0x00006e80ff3877ac */ /* 0x000e620008000800 */
[----:B------:R-:W-:Y:S01]  /*54f0*/  UIADD3 UR63, UPT, UPT, UR44, 0x200, URZ ;  /* 0x000002002c3f7890 */ /* 0x000fe2000fffe0ff */
[----:B--234-:R-:W-:-:S11]  /*5500*/  IMAD.IADD R37, R0, 0x1, R37 ;  /* 0x0000000100257824 */ /* 0x01cfd600078e0225 */
.L_x_132:
[C---:B------:R-:W-:Y:S02]  /*5510*/  LEA R3, R91.reuse, UR44, 0x3 ;  /* 0x0000002c5b037c11 */ /* 0x040fe4000f8e18ff */
[----:B------:R-:W-:Y:S02]  /*5520*/  SHF.L.U32 R0, R94, 0x1f, RZ ;  /* 0x0000001f5e007819 */ /* 0x000fe400000006ff */
[----:B------:R-:W-:Y:S02]  /*5530*/  LEA R5, R91, UR44, 0x4 ;  /* 0x0000002c5b057c11 */ /* 0x000fe4000f8e20ff */
[----:B------:R-:W2:Y:S02]  /*5540*/  SYNCS.PHASECHK.TRANS64.TRYWAIT P0, [R3+URZ+0xa0], R0 ;  /* 0x0000a000030075a7 */ /* 0x000ea400080011ff */
[----:B-12---:R-:W-:Y:S05]  /*5550*/  @!P0 BRA `(.L_x_91) ;  /* 0x0000004c00808947 */ /* 0x006fea0003800000 */
.L_x_178:
[----:B------:R-:W3:Y:S01]  /*5560*/  LDS.128 R4, [R5+0x130] ;  /* 0x0001300005047984 */ /* 0x000ee20000000c00 */
[----:B------:R-:W-:Y:S01]  /*5570*/  UISETP.GE.AND UP0, UPT, UR42, 0x1, UPT ;  /* 0x000000012a00788c */ /* 0x000fe2000bf06270 */
[----:B------:R-:W-:Y:S01]  /*5580*/  @!PT LDS RZ, [RZ] ;  /* 0x00000000fffff984 */ /* 0x000fe20000000800 */
[----:B------:R-:W-:Y:S01]  /*5590*/  @!PT LDS RZ, [RZ] ;  /* 0x00000000fffff984 */ /* 0x000fe20000000800 */
[----:B------:R-:W-:Y:S01]  /*55a0*/  @!PT LDS RZ, [RZ] ;  /* 0x00000000fffff984 */ /* 0x000fe20000000800 */
[----:B------:R-:W-:Y:S01]  /*55b0*/  @!PT LDS RZ, [RZ] ;  /* 0x00000000fffff984 */ /* 0x000fe20000000800 */
[----:B------:R4:W-:Y:S06]  /*55c0*/  MEMBAR.ALL.CTA ;  /* 0x0000000000007992 */ /* 0x0009ec0000008000 */
[----:B----4-:R-:W4:Y:S01]  /*55d0*/  FENCE.VIEW.ASYNC.S ;  /* 0x00000000000073c6 */ /* 0x010f220000000000 */
[----:B---3--:R-:W-:Y:S11]  /*55e0*/  LOP3.LUT P0, RZ, R6, 0x1, RZ, 0xc0, !PT ;  /* 0x0000000106ff7812 */ /* 0x008ff6000780c0ff */
[----:B------:R-:W-:Y:S02]  /*55f0*/  @!UPT UIADD3 URZ, UPT, UPT, URZ, URZ, URZ ;  /* 0x000000fffffff290 */ /* 0x000fe4000fffe0ff */
[----:B----4-:R-:W-:Y:S01]  /*5600*/  VOTEU.ANY UP1, P0 ;  /* 0x0000000000ff7886 */ /* 0x010fe20000020100 */
[----:B------:R-:W-:Y:S01]  /*5610*/  PLOP3.LUT P0, PT, PT, PT, UP1, 0x80, 0x8 ;  /* 0x000000000008781c */ /* 0x000fe20003f0f018 */
[----:B------:R-:W-:Y:S11]  /*5620*/  UP2UR UR45, UPR, URZ, 0x2 ;  /* 0x00000002ff2d7883 */ /* 0x000ff60008000000 */
[----:B------:R-:W-:Y:S01]  /*5630*/  @!UPT UIADD3 URZ, UPT, UPT, URZ, URZ, URZ ;  /* 0x000000fffffff290 */ /* 0x000fe2000fffe0ff */
[----:B--2---:R-:W-:Y:S02]  /*5640*/  @P0 SHF.R.U32.HI R0, RZ, 0x10, R5 ;  /* 0x00000010ff000819 */ /* 0x004fe40000011605 */
        /* <DEDUP_REMOVED lines=12> */
[----:B------:R-:W3:Y:S01]  /*5710*/  LDCU UR12, c[0x0][0xb20] ;  /* 0x00016400ff0c77ac */ /* 0x000ee20008000800 */
[----:B-1----:R-:W-:Y:S02]  /*5720*/  UIMAD.WIDE.U32 UR4, UR56, UR55, URZ ;  /* 0x00000037380472a5 */ /* 0x002fe4000f8e00ff */
[----:B------:R-:W-:Y:S02]  /*5730*/  UIMAD.WIDE.U32 UR6, UR57, UR52, URZ ;  /* 0x00000034390672a5 */ /* 0x000fe4000f8e00ff */
[----:B------:R-:W-:Y:S02]  /*5740*/  UISETP.NE.AND UP0, UPT, UR54, 0x1, UPT ;  /* 0x000000013600788c */ /* 0x000fe4000bf05270 */
[----:B------:R-:W-:Y:S02]  /*5750*/  UIMAD.WIDE.U32 UR8, UR37, UR55, URZ ;  /* 0x00000037250872a5 */ /* 0x000fe4000f8e00ff */
[----:B------:R-:W-:Y:S02]  /*5760*/  UIMAD.WIDE.U32 UR10, UR38, UR52, URZ ;  /* 0x00000034260a72a5 */ /* 0x000fe4000f8e00ff */
[----:B------:R-:W-:Y:S02]  /*5770*/  UISETP.NE.AND UP1, UPT, UR43, 0x1, UPT ;  /* 0x000000012b00788c */ /* 0x000fe4000bf25270 */
[----:B------:R-:W-:Y:S01]  /*5780*/  UISETP.NE.AND UP2, UPT, UR42, 0x1, UPT ;  /* 0x000000012a00788c */ /* 0x000fe2000bf45270 */
[----:B------:R-:W-:Y:S02]  /*5790*/  UMOV UR4, UR5 ;  /* 0x0000000500047c82 */ /* 0x000fe40008000000 */
[----:B---3--:R-:W-:Y:S03]  /*57a0*/  USHF.R.U32.HI UR5, URZ, UR12, UR4 ;  /* 0x0000000cff057299 */ /* 0x008fe60008011604 */
[----:B------:R-:W-:Y:S02]  /*57b0*/  UMOV UR4, UR7 ;  /* 0x0000000700047c82 */ /* 0x000fe40008000000 */
[----:B------:R-:W-:Y:S02]  /*57c0*/  USHF.R.U32.HI UR7, URZ, UR53, UR4 ;  /* 0x00000035ff077299 */ /* 0x000fe40008011604 */
[----:B------:R-:W-:Y:S02]  /*57d0*/  USEL UR4, UR56, UR5, !UP0 ;  /* 0x0000000538047287 */ /* 0x000fe4000c000000 */
[----:B------:R-:W-:Y:S01]  /*57e0*/  USEL UR7, UR57, UR7, !UP1 ;  /* 0x0000000739077287 */ /* 0x000fe2000c800000 */
[----:B------:R-:W-:Y:S01]  /*57f0*/  UMOV UR5, UR9 ;  /* 0x0000000900057c82 */ /* 0x000fe20008000000 */
[----:B------:R-:W-:Y:S02]  /*5800*/  UIMAD.WIDE.U32 UR8, UR4, UR40, URZ ;  /* 0x00000028040872a5 */ /* 0x000fe4000f8e00ff */
[----:B------:R-:W-:Y:S03]  /*5810*/  USHF.R.U32.HI UR6, URZ, UR12, UR5 ;  /* 0x0000000cff067299 */ /* 0x000fe60008011605 */
[----:B------:R-:W-:Y:S01]  /*5820*/  UMOV UR5, UR11 ;  /* 0x0000000b00057c82 */ /* 0x000fe20008000000 */
[----:B------:R-:W-:Y:S02]  /*5830*/  UIMAD.WIDE.U32 UR10, UR7, UR40, URZ ;  /* 0x00000028070a72a5 */ /* 0x000fe4000f8e00ff */
[----:B------:R-:W-:Y:S02]  /*5840*/  USHF.R.U32.HI UR12, URZ, UR53, UR5 ;  /* 0x00000035ff0c7299 */ /* 0x000fe40008011605 */
[----:B------:R-:W-:Y:S01]  /*5850*/  USEL UR6, UR37, UR6, !UP0 ;  /* 0x0000000625067287 */ /* 0x000fe2000c000000 */
[----:B------:R-:W-:Y:S02]  /*5860*/  UMOV UR5, UR9 ;  /* 0x0000000900057c82 */ /* 0x000fe40008000000 */
[----:B------:R-:W-:Y:S01]  /*5870*/  UMOV UR10, UR11 ;  /* 0x0000000b000a7c82 */ /* 0x000fe20008000000 */
[----:B------:R-:W-:Y:S02]  /*5880*/  @UP2 USHF.R.U32.HI UR4, URZ, UR41, UR5 ;  /* 0x00000029ff042299 */ /* 0x000fe40008011605 */
[----:B------:R-:W-:Y:S02]  /*5890*/  @UP2 USHF.R.U32.HI UR7, URZ, UR41, UR10 ;  /* 0x00000029ff072299 */ /* 0x000fe4000801160a */
[----:B------:R-:W-:Y:S02]  /*58a0*/  UIMAD UR4, UR42, UR4, URZ ;  /* 0x000000042a0472a4 */ /* 0x000fe4000f8e02ff */
        /* <DEDUP_REMOVED lines=8> */
[----:B------:R-:W-:Y:S02]  /*5930*/  USEL UR11, UR6, UR4, !UP2 ;  /* 0x00000004060b7287 */ /* 0x000fe4000d000000 */
[----:B------:R-:W-:Y:S02]  /*5940*/  UIADD3 UR8, UPT, UPT, -UR5, URZ, URZ ;  /* 0x000000ff05087290 */ /* 0x000fe4000fffe1ff */
[----:B------:R-:W-:Y:S01]  /*5950*/  UIADD3 UR10, UPT, UPT, -UR11, URZ, URZ ;  /* 0x000000ff0b0a7290 */ /* 0x000fe2000fffe1ff */
[----:B------:R-:W-:Y:S01]  /*5960*/  @!UP0 UMOV UR4, UR9 ;  /* 0x0000000900048c82 */ /* 0x000fe20008000000 */
[----:B------:R-:W-:Y:S02]  /*5970*/  UIADD3 UR9, UPT, UPT, -UR6, URZ, URZ ;  /* 0x000000ff06097290 */ /* 0x000fe4000fffe1ff */
[----:B------:R-:W-:Y:S02]  /*5980*/  @!UP0 USHF.R.U32.HI UR4, URZ, UR41, UR4 ;  /* 0x00000029ff048299 */ /* 0x000fe40008011604 */
[----:B------:R-:W-:Y:S02]  /*5990*/  UIMAD UR10, UR42, UR10, UR6 ;  /* 0x0000000a2a0a72a4 */ /* 0x000fe4000f8e0206 */
[----:B------:R-:W-:Y:S04]  /*59a0*/  @!UP0 USEL UR4, UR5, UR4, !UP2 ;  /* 0x0000000405048287 */ /* 0x000fe8000d000000 */
[----:B------:R-:W-:Y:S02]  /*59b0*/  @!UP0 UIMAD UR10, UR7, UR10, UR4 ;  /* 0x0000000a070a82a4 */ /* 0x000fe4000f8e0204 */
[----:B------:R-:W-:Y:S02]  /*59c0*/  @!UP0 UIADD3 UR11, UPT, UPT, UR11, -UR4, URZ ;  /* 0x800000040b0b8290 */ /* 0x000fe4000fffe0ff */
[----:B------:R-:W-:Y:S02]  /*59d0*/  UIMAD UR7, UR43, UR8, UR38 ;  /* 0x000000082b0772a4 */ /* 0x000fe4000f8e0226 */
[----:B------:R-:W-:Y:S02]  /*59e0*/  @!UP0 UIMAD UR6, UR11, UR42, UR5 ;  /* 0x0000002a0b0682a4 */ /* 0x000fe4000f8e0205 */
[----:B------:R-:W-:Y:S01]  /*59f0*/  UIMAD UR4, UR54, UR9, UR37 ;  /* 0x00000009360472a4 */ /* 0x000fe2000f8e0225 */
[----:B------:R-:W-:Y:S02]  /*5a00*/  @!UP0 UMOV UR5, UR10 ;  /* 0x0000000a00058c82 */ /* 0x000fe40008000000 */
[----:B------:R-:W-:Y:S02]  /*5a10*/  UIMAD UR38, UR5, UR43, UR7 ;  /* 0x0000002b052672a4 */ /* 0x000fe4000f8e0207 */
[----:B------:R-:W-:Y:S11]  /*5a20*/  UIMAD UR37, UR6, UR54, UR4 ;  /* 0x00000036062572a4 */ /* 0x000ff6000f8e0204 */
[----:B------:R-:W-:Y:S01]  /*5a30*/  @!UPT UIADD3 URZ, UPT, UPT, URZ, URZ, URZ ;  /* 0x000000fffffff290 */ /* 0x000fe2000fffe0ff */
.L_x_92:
[----:B-1----:R-:W-:Y:S01]  /*5a40*/  UISETP.NE.AND UP0, UPT, UR39, 0x1, UPT ;  /* 0x000000012700788c */ /* 0x002fe2000bf05270 */
[----:B------:R-:W-:Y:S01]  /*5a50*/  IADD3 R91, PT, PT, R91, 0x1, RZ ;  /* 0x000000015b5b7810 */ /* 0x000fe20007ffe0ff */
[----:B------:R-:W-:Y:S02]  /*5a60*/  USHF.L.U32 UR50, UR16, 0x6, URZ ;  /* 0x0000000610327899 */ /* 0x000fe400080006ff */
[----:B------:R-:W-:Y:S07]  /*5a70*/  USHF.L.U32 UR49, UR20, 0x8, URZ ;  /* 0x0000000814317899 */ /* 0x000fee00080006ff */
[----:B------:R-:W1:Y:S01]  /*5a80*/  @!UP0 LDCU.128 UR12, c[0x0][0xb10] ;  /* 0x00016200ff0c87ac */ /* 0x000e620008000c00 */
[----:B------:R-:W3:Y:S01]  /*5a90*/  @!UP0 LDCU UR5, c[0x0][0xb0c] ;  /* 0x00016180ff0587ac */ /* 0x000ee20008000800 */
[----:B------:R-:W4:Y:S01]  /*5aa0*/  @!UP0 LDCU UR10, c[0x0][0xb20] ;  /* 0x00016400ff0a87ac */ /* 0x000f220008000800 */
[----:B-1----:R-:W-:Y:S02]  /*5ab0*/  UIMAD.WIDE.U32 UR8, UR38, UR12, URZ ;  /* 0x0000000c260872a5 */ /* 0x002fe4000f8e00ff */
[----:B------:R-:W-:Y:S02]  /*5ac0*/  UIMAD.WIDE.U32 UR6, UR37, UR15, URZ ;  /* 0x0000000f250672a5 */ /* 0x000fe4000f8e00ff */
[----:B------:R-:W-:Y:S03]  /*5ad0*/  @!UP0 UISETP.NE.AND UP1, UPT, UR14, 0x1, UPT ;  /* 0x000000010e00888c */ /* 0x000fe6000bf25270 */
[----:B------:R-:W-:Y:S01]  /*5ae0*/  @!UP0 UMOV UR4, UR9 ;  /* 0x0000000900048c82 */ /* 0x000fe20008000000 */
[----:B---3--:R-:W-:Y:S02]  /*5af0*/  @!UP0 UISETP.NE.AND UP2, UPT, UR5, 0x1, UPT ;  /* 0x000000010500888c */ /* 0x008fe4000bf45270 */
[----:B------:R-:W-:Y:S01]  /*5b00*/  @!UP0 USHF.R.U32.HI UR4, URZ, UR13, UR4 ;  /* 0x0000000dff048299 */ /* 0x000fe20008011604 */
[----:B------:R-:W-:Y:S02]  /*5b10*/  @!UP0 UMOV UR6, UR7 ;  /* 0x0000000700068c82 */ /* 0x000fe40008000000 */
[----:B----4-:R-:W-:Y:S02]  /*5b20*/  @!UP0 USHF.R.U32.HI UR6, URZ, UR10, UR6 ;  /* 0x0000000aff068299 */ /* 0x010fe40008011606 */
[----:B------:R-:W-:Y:S02]  /*5b30*/  @!UP0 USEL UR7, UR38, UR4, !UP2 ;  /* 0x0000000426078287 */ /* 0x000fe4000d000000 */
[----:B------:R-:W-:Y:S04]  /*5b40*/  @!UP0 USEL UR6, UR37, UR6, !UP1 ;  /* 0x0000000625068287 */ /* 0x000fe8000c800000 */
[----:B------:R-:W-:Y:S02]  /*5b50*/  @!UP0 UIADD3 UR4, UPT, UPT, -UR7, UR6, URZ ;  /* 0x0000000607048290 */ /* 0x000fe4000fffe1ff */
[----:B------:R-:W-:Y:S02]  /*5b60*/  @!UP0 UIADD3 UR6, UPT, UPT, UR7, -UR6, URZ ;  /* 0x8000000607068290 */ /* 0x000fe4000fffe0ff */
[----:B------:R-:W-:Y:S02]  /*5b70*/  @!UP0 UIMAD UR38, UR4, UR5, UR38 ;  /* 0x00000005042682a4 */ /* 0x000fe4000f8e0226 */
[----:B------:R-:W-:Y:S02]  /*5b80*/  @!UP0 UIMAD UR37, UR6, UR14, UR37 ;  /* 0x0000000e062582a4 */ /* 0x000fe4000f8e0225 */
[----:B------:R-:W-:Y:S09]  /*5b90*/  ULOP3.LUT UP0, URZ, UR63, 0x1b0, URZ, 0xc0, !UPT ;  /* 0x000001b03fff7892 */ /* 0x000ff2000f80c0ff */
[----:B------:R-:W-:Y:S05]  /*5ba0*/  BRA.U !UP0, `(.L_x_93) ;  /* 0x0000000108407547 */ /* 0x000fea000b800000 */
[----:B------:R-:W1:Y:S01]  /*5bb0*/  LDCU.64 UR8, c[0x4][0x88] ;  /* 0x01001100ff0877ac */ /* 0x000e620008000a00 */
[----:B------:R-:W-:Y:S01]  /*5bc0*/  MOV R3, 0x0 ;  /* 0x0000000000037802 */ /* 0x000fe20000000f00 */
[----:B------:R-:W-:Y:S02]  /*5bd0*/  HFMA2 R12, -RZ, RZ, 0, 5.9604644775390625e-08 ;  /* 0x00000001ff0c7431 */ /* 0x000fe400000001ff */
[----:B------:R-:W-:Y:S02]  /*5be0*/  IMAD.MOV.U32 R8, RZ, RZ, 0x70 ;  /* 0x00000070ff087424 */ /* 0x000fe400078e00ff */
[----:B------:R-:W-:Y:S01]  /*5bf0*/  IMAD.MOV.U32 R13, RZ, RZ, RZ ;  /* 0x000000ffff0d7224 */ /* 0x000fe200078e00ff */
[----:B------:R-:W3:Y:S01]  /*5c00*/  LDCU.64 UR6, c[0x4][0x90] ;  /* 0x01001200ff0677ac */ /* 0x000ee20008000a00 */
[----:B------:R-:W4:Y:S01]  /*5c10*/  LDC.64 R2, c[0x4][R3] ;  /* 0x0100000003027b82 */ /* 0x000f220000000a00 */
[----:B------:R-:W2:Y:S01]  /*5c20*/  LDCU.64 UR4, c[0x4][0x8] ;  /* 0x01000100ff0477ac */ /* 0x000ea20008000a00 */
[----:B-1----:R-:W-:Y:S01]  /*5c30*/  MOV R5, UR9 ;  /* 0x0000000900057c02 */ /* 0x002fe20008000f00 */
[----:B------:R-:W-:Y:S01]  /*5c40*/  IMAD.U32 R4, RZ, RZ, UR8 ;  /* 0x00000008ff047e24 */ /* 0x000fe2000f8e00ff */
[----:B---3--:R-:W-:Y:S01]  /*5c50*/  MOV R7, UR7 ;  /* 0x0000000700077c02 */ /* 0x008fe20008000f00 */
[----:B------:R-:W-:Y:S01]  /*5c60*/  IMAD.U32 R6, RZ, RZ, UR6 ;  /* 0x00000006ff067e24 */ /* 0x000fe2000f8e00ff */
[----:B--2---:R-:W-:Y:S01]  /*5c70*/  MOV R11, UR5 ;  /* 0x00000005000b7c02 */ /* 0x004fe20008000f00 */
[----:B------:R-:W-:Y:S02]  /*5c80*/  IMAD.U32 R10, RZ, RZ, UR4 ;  /* 0x00000004ff0a7e24 */ /* 0x000fe4000f8e00ff */
[----:B------:R-:W-:Y:S07]  /*5c90*/  LEPC R20, `(.L_x_93) ;  /* 0x000000001014794e */ /* 0x000fee0000000000 */
[----:B----45:R-:W-:Y:S05]  /*5ca0*/  CALL.ABS.NOINC R2 ;  /* 0x0000000002007343 */ /* 0x030fea0003c00000 */
.L_x_93:
[----:B------:R-:W-:Y:S01]  /*5cb0*/  LOP3.LUT P0, RZ, R98, 0x1b0, RZ, 0xc0, !PT ;  /* 0x000001b062ff7812 */ /* 0x000fe2000780c0ff */
[----:B------:R-:W-:Y:S11]  /*5cc0*/  BSSY.RECONVERGENT B6, `(.L_x_94) ;  /* 0x0000013000067945 */ /* 0x000ff60003800200 */
[----:B------:R-:W-:Y:S01]  /*5cd0*/  @!UPT UIADD3 URZ, UPT, UPT, URZ, URZ, URZ ;  /* 0x000000fffffff290 */ /* 0x000fe2000fffe0ff */
[----:B------:R-:W-:Y:S05]  /*5ce0*/  @!P0 BRA `(.L_x_95) ;  /* 0x0000000000408947 */ /* 0x000fea0003800000 */
        /* <DEDUP_REMOVED lines=16> */
.L_x_95:
[----:B------:R-:W-:Y:S05]  /*5df0*/  BSYNC.RECONVERGENT B6 ;  /* 0x0000000000067941 */ /* 0x000fea0003800200 */
.L_x_94:
[----:B------:R-:W-:Y:S02]  /*5e00*/  ISETP.NE.U32.AND P0, PT, RZ, UR46, PT ;  /* 0x0000002eff007c0c */ /* 0x000fe4000bf05070 */
[C---:B------:R-:W-:Y:S02]  /*5e10*/  ISETP.NE.U32.AND P4, PT, R86.reuse, RZ, PT ;  /* 0x000000ff5600720c */ /* 0x040fe40003f85070 */
[----:B------:R-:W-:Y:S02]  /*5e20*/  ISETP.NE.U32.AND P1, PT, R86, RZ, PT ;  /* 0x000000ff5600720c */ /* 0x000fe40003f25070 */
[----:B------:R-:W-:Y:S02]  /*5e30*/  ISETP.NE.AND.EX P0, PT, RZ, UR47, PT, P0 ;  /* 0x0000002fff007c0c */ /* 0x000fe4000bf05300 */
[C---:B------:R-:W-:Y:S02]  /*5e40*/  ISETP.NE.AND.EX P4, PT, R87.reuse, RZ, PT, P4 ;  /* 0x000000ff5700720c */ /* 0x040fe40003f85340 */
[----:B------:R-:W-:Y:S02]  /*5e50*/  ISETP.NE.AND.EX P1, PT, R87, RZ, P0, P1 ;  /* 0x000000ff5700720c */ /* 0x000fe40000725310 */
[----:B------:R-:W-:Y:S02]  /*5e60*/  ISETP.NE.U32.AND P5, PT, R82, RZ, PT ;  /* 0x000000ff5200720c */ /* 0x000fe40003fa5070 */
[----:B------:R-:W-:Y:S02]  /*5e70*/  ISETP.NE.U32.AND P2, PT, RZ, UR46, PT ;  /* 0x0000002eff007c0c */ /* 0x000fe4000bf45070 */
[----:B------:R-:W-:Y:S02]  /*5e80*/  PLOP3.LUT P0, PT, PT, PT, PT, 0x8, 0x80 ;  /* 0x000000000080781c */ /* 0x000fe40003f0e170 */
[----:B------:R-:W-:Y:S02]  /*5e90*/  ISETP.NE.AND.EX P5, PT, R83, RZ, PT, P5 ;  /* 0x000000ff5300720c */ /* 0x000fe40003fa5350 */
[----:B------:R-:W-:Y:S03]  /*5ea0*/  ISETP.NE.AND.EX P2, PT, RZ, UR47, PT, P2 ;  /* 0x0000002fff007c0c */ /* 0x000fe6000bf45320 */
[----:B------:R-:W-:Y:S01]  /*5eb0*/  @!P1 PLOP3.LUT P0, PT, P4, PT, PT, 0x80, 0x8 ;  /* 0x000000000008981c */ /* 0x000fe2000270f070 */
[----:B------:R-:W-:Y:S01]  /*5ec0*/  @!UPT UIADD3 URZ, UPT, UPT, URZ, URZ, URZ ;  /* 0x000000fffffff290 */ /* 0x000fe2000fffe0ff */
[----:B------:R-:W-:Y:S11]  /*5ed0*/  @!P4 BRA `(.L_x_96) ;  /* 0x000000000030c947 */ /* 0x000ff60003800000 */
[----:B------:R-:W-:Y:S01]  /*5ee0*/  ISETP.NE.U32.AND P3, PT, R84, RZ, PT ;  /* 0x000000ff5400720c */ /* 0x000fe20003f65070 */
[----:B------:R-:W1:Y:S01]  /*5ef0*/  LDCU.64 UR4, c[0x0][0x358] ;  /* 0x00006b00ff0477ac */ /* 0x000e620008000a00 */
[----:B------:R-:W-:Y:S02]  /*5f00*/  IMAD.MOV.U32 R89, RZ, RZ, 0x1 ;  /* 0x00000001ff597424 */ /* 0x000fe400078e00ff */
[----:B------:R-:W-:Y:S11]  /*5f10*/  ISETP.NE.AND.EX P3, PT, R85, RZ, PT, P3 ;  /* 0x000000ff5500720c */ /* 0x000ff60003f65330 */
[----:B------:R-:W-:Y:S02]  /*5f20*/  @!UPT UIADD3 URZ, UPT, UPT, URZ, URZ, URZ ;  /* 0x000000fffffff290 */ /* 0x000fe4000fffe0ff */
[----:B------:R-:W3:Y:S01]  /*5f30*/  @P3 LDC.64 R2, c[0x0][0x888] ;  /* 0x00022200ff023b82 */ /* 0x000ee20000000a00 */
[----:B--2---:R-:W-:Y:S04]  /*5f40*/  @P3 IMAD R0, R86, UR36, RZ ;  /* 0x0000002456003c24 */ /* 0x004fe8000f8e02ff */
[----:B---3--:R-:W-:Y:S04]  /*5f50*/  @P3 IMAD.WIDE R2, R0, 0x4, R2 ;  /* 0x0000000400023825 */ /* 0x008fe800078e0202 */
[----:B------:R-:W-:Y:S01]  /*5f60*/  HFMA2 R0, -RZ, RZ, 0, 5.9604644775390625e-08 ;  /* 0x00000001ff007431 */ /* 0x000fe200000001ff */
[----:B-1---5:R1:W5:Y:S04]  /*5f70*/  @P3 LDG.E R41, desc[UR4][R2.64] ;  /* 0x0000000402293981 */ /* 0x022368000c1e1900 */
[----:B------:R-:W-:Y:S01]  /*5f80*/  @!P3 PRMT R89, R0, 0x7610, R89 ;  /* 0x000076100059b816 */ /* 0x000fe20000000059 */
[----:B-1----:R-:W3:Y:S06]  /*5f90*/  @!P3 LDC R41, c[0x0][0x880] ;  /* 0x00022000ff29bb82 */ /* 0x002eec0000000800 */
.L_x_96:
[----:B------:R-:W-:Y:S05]  /*5fa0*/  @!P5 BRA `(.L_x_97) ;  /* 0x000000000024d947 */ /* 0x000fea0003800000 */
[----:B------:R-:W-:Y:S01]  /*5fb0*/  ISETP.NE.U32.AND P3, PT, R80, RZ, PT ;  /* 0x000000ff5000720c */ /* 0x000fe20003f65070 */
[----:B------:R-:W1:Y:S03]  /*5fc0*/  LDCU.64 UR4, c[0x0][0x358] ;  /* 0x00006b00ff0477ac */ /* 0x000e660008000a00 */
[----:B------:R-:W-:Y:S11]  /*5fd0*/  ISETP.NE.AND.EX P3, PT, R81, RZ, PT, P3 ;  /* 0x000000ff5100720c */ /* 0x000ff60003f65330 */
[----:B------:R-:W-:Y:S02]  /*5fe0*/  @!UPT UIADD3 URZ, UPT, UPT, URZ, URZ, URZ ;  /* 0x000000fffffff290 */ /* 0x000fe4000fffe0ff */
[----:B------:R-:W4:Y:S01]  /*5ff0*/  @P3 LDC.64 R2, c[0x0][0x8a8] ;  /* 0x00022a00ff023b82 */ /* 0x000f220000000a00 */
[----:B--2---:R-:W-:Y:S04]  /*6000*/  @P3 IMAD R0, R82, UR36, RZ ;  /* 0x0000002452003c24 */ /* 0x004fe8000f8e02ff */
[----:B----4-:R-:W-:Y:S05]  /*6010*/  @P3 IMAD.WIDE R2, R0, 0x4, R2 ;  /* 0x0000000400023825 */ /* 0x010fea00078e0202 */
[----:B-1---5:R1:W5:Y:S02]  /*6020*/  @P3 LDG.E R38, desc[UR4][R2.64] ;  /* 0x0000000402263981 */ /* 0x022364000c1e1900 */
[----:B-1----:R-:W4:Y:S02]  /*6030*/  @!P3 LDC R38, c[0x0][0x8a0] ;  /* 0x00022800ff26bb82 */ /* 0x002f240000000800 */
.L_x_97:
[----:B---3-5:R-:W-:Y:S01]  /*6040*/  FSETP.NEU.AND P3, PT, R41, RZ, PT ;  /* 0x000000ff2900720b */ /* 0x028fe20003f6d000 */
[----:B------:R-:W-:Y:S01]  /*6050*/  BSSY B1, `(.L_x_98) ;  /* 0x0000041000017945 */ /* 0x000fe20003800000 */
[----:B------:R-:W-:Y:S01]  /*6060*/  SEL R6, RZ, 0xffffffff, P2 ;  /* 0xffffffffff067807 */ /* 0x000fe20001000000 */
[----:B------:R-:W-:Y:S01]  /*6070*/  IMAD.MOV.U32 R101, RZ, RZ, 0x1 ;  /* 0x00000001ff657424 */ /* 0x000fe200078e00ff */
[----:B------:R-:W-:Y:S02]  /*6080*/  LOP3.LUT P2, RZ, R89, 0xff, RZ, 0xc0, !PT ;  /* 0x000000ff59ff7812 */ /* 0x000fe4000784c0ff */
[----:B------:R-:W-:Y:S02]  /*6090*/  CS2R R78, SRZ ;  /* 0x00000000004e7805 */ /* 0x000fe4000001ff00 */
[----:B------:R-:W-:Y:S02]  /*60a0*/  @!P1 SEL R3, RZ, 0xffffffff, P3 ;  /* 0xffffffffff039807 */ /* 0x000fe40001800000 */
[----:B------:R-:W-:Y:S02]  /*60b0*/  CS2R R76, SRZ ;  /* 0x00000000004c7805 */ /* 0x000fe4000001ff00 */
[----:B------:R-:W-:Y:S02]  /*60c0*/  LEA R2, R95, UR44, 0x3 ;  /* 0x0000002c5f027c11 */ /* 0x000fe4000f8e18ff */
[----:B------:R-:W-:Y:S02]  /*60d0*/  CS2R R74, SRZ ;  /* 0x00000000004a7805 */ /* 0x000fe4000001ff00 */
[----:B------:R-:W-:Y:S02]  /*60e0*/  @P0 SEL R3, R6, R3, !P2 ;  /* 0x0000000306030207 */ /* 0x000fe40005000000 */
[----:B------:R-:W-:Y:S02]  /*60f0*/  CS2R R72, SRZ ;  /* 0x0000000000487805 */ /* 0x000fe4000001ff00 */
[----:B------:R-:W-:Y:S02]  /*6100*/  LEA R71, R36, UR44, 0x3 ;  /* 0x0000002c24477c11 */ /* 0x000fe4000f8e18ff */
[----:B------:R-:W-:Y:S02]  /*6110*/  @!P1 LOP3.LUT R3, R3, 0x1, RZ, 0xc0, !PT ;  /* 0x0000000103039812 */ /* 0x000fe400078ec0ff */
[----:B------:R-:W-:Y:S02]  /*6120*/  SHF.L.U32 R4, R96, 0x1f, RZ ;  /* 0x0000001f60047819 */ /* 0x000fe400000006ff */
[----:B------:R-:W-:Y:S02]  /*6130*/  ISETP.NE.U32.OR P6, PT, R3, 0x1, P1 ;  /* 0x000000010300780c */ /* 0x000fe40000fc5470 */
[----:B------:R-:W-:Y:S02]  /*6140*/  LEA.HI R39, R36, R36, RZ, 0x1 ;  /* 0x0000002424277211 */ /* 0x000fe400078f08ff */
[----:B------:R-:W-:Y:S02]  /*6150*/  SEL R3, RZ, 0xffffffff, P3 ;  /* 0xffffffffff037807 */ /* 0x000fe40001800000 */
[----:B------:R-:W-:Y:S01]  /*6160*/  P2R R103, PR, RZ, 0x40 ;  /* 0x00000040ff677803 */ /* 0x000fe20000000000 */
[C---:B--2---:R-:W-:Y:S01]  /*6170*/  IMAD.SHL.U32 R0, R39.reuse, 0x80, RZ ;  /* 0x0000008027007824 */ /* 0x044fe200078e00ff */
[----:B------:R-:W-:Y:S02]  /*6180*/  @P4 SEL R3, R6, R3, !P2 ;  /* 0x0000000306034207 */ /* 0x000fe40005000000 */
[----:B------:R-:W-:Y:S02]  /*6190*/  LOP3.LUT R39, R39, 0xffe, RZ, 0xc0, !PT ;  /* 0x00000ffe27277812 */ /* 0x000fe400078ec0ff */
[----:B------:R-:W-:Y:S02]  /*61a0*/  LOP3.LUT R0, R0, 0xffffff00, RZ, 0xc0, !PT ;  /* 0xffffff0000007812 */ /* 0x000fe400078ec0ff */
[----:B------:R-:W-:Y:S01]  /*61b0*/  @P6 SHF.L.U32 R5, R93, 0x1f, RZ ;  /* 0x0000001f5d056819 */ /* 0x000fe200000006ff */
[----:B------:R-:W-:Y:S01]  /*61c0*/  IMAD.IADD R39, R36, 0x1, -R39 ;  /* 0x0000000124277824 */ /* 0x000fe200078e0a27 */
[----:B------:R-:W-:Y:S01]  /*61d0*/  LOP3.LUT R3, R3, 0x1, RZ, 0xc0, !PT ;  /* 0x0000000103037812 */ /* 0x000fe200078ec0ff */
[----:B------:R-:W-:Y:S01]  /*61e0*/  IMAD.IADD R0, R37, 0x1, R0 ;  /* 0x0000000125007824 */ /* 0x000fe200078e0200 */
[----:B------:R-:W1:Y:S02]  /*61f0*/  @P6 SYNCS.PHASECHK.TRANS64.TRYWAIT P1, [R2+URZ+0x50], R5 ;  /* 0x00005005020065a7 */ /* 0x000e6400080211ff */
[----:B------:R-:W-:Y:S01]  /*6200*/  ISETP.NE.U32.AND P5, PT, R3, 0x1, PT ;  /* 0x000000010300780c */ /* 0x000fe20003fa5070 */
[----:B------:R-:W-:Y:S03]  /*6210*/  IMAD R39, R39, 0x100000, R0 ;  /* 0x0010000027277824 */ /* 0x000fe600078e0200 */
[----:B------:R-:W-:Y:S01]  /*6220*/  P2R R102, PR, RZ, 0x20 ;  /* 0x00000020ff667803 */ /* 0x000fe20000000000 */
[----:B------:R2:W3:Y:S01]  /*6230*/  SYNCS.PHASECHK.TRANS64.TRYWAIT P0, [R71+URZ+0xc0], R4 ;  /* 0x0000c004470075a7 */ /* 0x0004e200080011ff */
[----:B-1----:R-:W-:Y:S01]  /*6240*/  @P6 SEL R101, RZ, 0x1, !P1 ;  /* 0x00000001ff656807 */ /* 0x002fe20004800000 */
[----:B--2---:R-:W-:Y:S06]  /*6250*/  @!P6 BRA `(.L_x_99) ;  /* 0x000000000080e947 */ /* 0x004fec0003800000 */
[----:B------:R-:W-:Y:S01]  /*6260*/  @P5 IMAD R6, R95, 0x1000, R88 ;  /* 0x000010005f065824 */ /* 0x000fe200078e0258 */
[----:B------:R-:W1:Y:S01]  /*6270*/  S2R R0, SR_CgaCtaId ;  /* 0x0000000000007919 */ /* 0x000e620000008800 */
[----:B------:R-:W-:Y:S01]  /*6280*/  ISETP.NE.AND P1, PT, R101, RZ, PT ;  /* 0x000000ff6500720c */ /* 0x000fe20003f25270 */
[----:B------:R-:W-:Y:S01]  /*6290*/  BSSY B0, `(.L_x_100) ;  /* 0x000000b000007945 */ /* 0x000fe20003800000 */
[----:B------:R-:W-:Y:S01]  /*62a0*/  @P5 VIADD R5, R6, UR44 ;  /* 0x0000002c06055c36 */ /* 0x000fe20008000000 */
[----:B------:R-:W-:Y:S02]  /*62b0*/  CS2R R74, SRZ ;  /* 0x00000000004a7805 */ /* 0x000fe4000001ff00 */
[----:B------:R-:W-:Y:S02]  /*62c0*/  CS2R R72, SRZ ;  /* 0x0000000000487805 */ /* 0x000fe4000001ff00 */
[----:B------:R-:W-:Y:S01]  /*62d0*/  CS2R R78, SRZ ;  /* 0x00000000004e7805 */ /* 0x000fe2000001ff00 */
[----:B------:R-:W-:Y:S01]  /*62e0*/  @P5 IMAD R5, R97, -0x10, R5 ;  /* 0xfffffff061055824 */ /* 0x000fe200078e0205 */
[----:B------:R-:W-:Y:S04]  /*62f0*/  CS2R R76, SRZ ;  /* 0x00000000004c7805 */ /* 0x000fe8000001ff00 */
[----:B------:R-:W-:Y:S05]  /*6300*/  @P1 BRA `(.L_x_101) ;  /* 0x00000000000c1947 */ /* 0x000fea0003800000 */
[----:B------:R-:W-:Y:S04]  /*6310*/  SHF.L.U32 R3, R93, 0x1f, RZ ;  /* 0x0000001f5d037819 */ /* 0x000fe800000006ff */
[----:B------:R-:W2:Y:S02]  /*6320*/  SYNCS.PHASECHK.TRANS64.TRYWAIT P1, [R2+URZ+0x50], R3 ;  /* 0x00005003020075a7 */ /* 0x000ea400080211ff */
[----:B--2---:R-:W-:Y:S05]  /*6330*/  @!P1 BRA `(.L_x_102) ;  /* 0x00000040001c9947 */ /* 0x004fea0003800000 */
.L_x_101:
[----:B------:R-:W-:Y:S05]  /*6340*/  BSYNC B0 ;  /* 0x0000000000007941 */ /* 0x000fea0003800000 */
.L_x_100:
[----:B------:R-:W-:Y:S01]  /*6350*/  ISETP.NE.AND P1, PT, R102, RZ, PT ;  /* 0x000000ff6600720c */ /* 0x000fe20003f25270 */
[----:B--2---:R-:W-:Y:S02]  /*6360*/  VIADD R3, R2, 0x70 ;  /* 0x0000007002037836 */ /* 0x004fe40000000000 */
[----:B------:R-:W-:Y:S03]  /*6370*/  VIADD R95, R95, 0x1 ;  /* 0x000000015f5f7836 */ /* 0x000fe60000000000 */
[----:B-1----:R-:W-:Y:S07]  /*6380*/  PRMT R0, R0, 0x654, R3 ;  /* 0x0000065400007816 */ /* 0x002fee0000000003 */
[----:B------:R1:W2:Y:S04]  /*6390*/  @P1 LDS.128 R72, [R6+UR44+0x200] ;  /* 0x0002002c06481984 */ /* 0x0002a80008000c00 */
[----:B------:R1:W1:Y:S01]  /*63a0*/  @P1 LDS.128 R76, [R5+0x210] ;  /* 0x00021000054c1984 */ /* 0x0002620000000c00 */
[C---:B------:R-:W-:Y:S01]  /*63b0*/  ISETP.NE.AND P1, PT, R95.reuse, 0x4, PT ;  /* 0x000000045f00780c */ /* 0x040fe20003f25270 */
[----:B------:R-:W-:Y:S01]  /*63c0*/  @!PT LDS RZ, [RZ] ;  /* 0x00000000fffff984 */ /* 0x000fe20000000800 */
[----:B------:R-:W-:Y:S01]  /*63d0*/  @!PT LDS RZ, [RZ] ;  /* 0x00000000fffff984 */ /* 0x000fe20000000800 */
[----:B------:R-:W-:Y:S01]  /*63e0*/  @!PT LDS RZ, [RZ] ;  /* 0x00000000fffff984 */ /* 0x000fe20000000800 */
[----:B------:R-:W-:Y:S01]  /*63f0*/  @!PT LDS RZ, [RZ] ;  /* 0x00000000fffff984 */ /* 0x000fe20000000800 */
[----:B------:R5:W-:Y:S06]  /*6400*/  MEMBAR.ALL.CTA ;  /* 0x0000000000007992 */ /* 0x000bec0000008000 */
[----:B-----5:R-:W5:Y:S01]  /*6410*/  FENCE.VIEW.ASYNC.S ;  /* 0x00000000000073c6 */ /* 0x020f620000000000 */
[----:B------:R-:W-:Y:S01]  /*6420*/  SEL R95, R95, RZ, P1 ;  /* 0x000000ff5f5f7207 */ /* 0x000fe20000800000 */
[----:B-----5:R5:W-:Y:S02]  /*6430*/  SYNCS.ARRIVE.TRANS64.RED.A1T0 RZ, [R0+URZ], RZ ;  /* 0x000000ff00ff79a7 */ /* 0x020be400081004ff */
[----:B-----5:R-:W-:Y:S04]  /*6440*/  SEL R0, RZ, 0x1, P1 ;  /* 0x00000001ff007807 */ /* 0x020fe80000800000 */
[----:B--2---:R-:W-:Y:S02]  /*6450*/  LOP3.LUT R93, R93, R0, RZ, 0x3c, !PT ;  /* 0x000000005d5d7212 */ /* 0x004fe400078e3cff */
.L_x_99:
[----:B------:R-:W-:Y:S05]  /*6460*/  BSYNC B1 ;  /* 0x0000000000017941 */ /* 0x000fea0003800000 */
.L_x_98:
[----:B------:R-:W-:Y:S04]  /*6470*/  SHF.R.U32.HI R3, RZ, 0x15, R39 ;  /* 0x00000015ff037819 */ /* 0x000fe80000011627 */
[----:B------:R-:W-:Y:S01]  /*6480*/  LOP3.LUT P1, RZ, R3, 0x3, R90, 0x48, !PT ;  /* 0x0000000303ff7812 */ /* 0x000fe2000782485a */
[----:B------:R-:W-:Y:S01]  /*6490*/  @!UPT UIADD3 URZ, UPT, UPT, URZ, URZ, URZ ;  /* 0x000000fffffff290 */ /* 0x000fe2000fffe0ff */
[----:B---3--:R-:W-:Y:S11]  /*64a0*/  @P0 BRA `(.L_x_103) ;  /* 0x0000000000080947 */ /* 0x008ff60003800000 */
[----:B------:R-:W2:Y:S02]  /*64b0*/  SYNCS.PHASECHK.TRANS64.TRYWAIT P0, [R71+URZ+0xc0], R4 ;  /* 0x0000c004470075a7 */ /* 0x000ea400080011ff */
[----:B--2---:R-:W-:Y:S05]  /*64c0*/  @!P0 BRA `(.L_x_104) ;  /* 0x0000003c00cc8947 */ /* 0x004fea0003800000 */
.L_x_103:
        /* <DEDUP_REMOVED lines=8> */
[----:B------:R-:W5:Y:S01]  /*6550*/  LDCU.64 UR4, c[0x4][0x18] ;  /* 0x01000300ff0477ac */ /* 0x000f620008000a00 */
[----:B-1----:R-:W-:Y:S01]  /*6560*/  MOV R5, UR9 ;  /* 0x0000000900057c02 */ /* 0x002fe20008000f00 */
[----:B--2---:R-:W-:Y:S01]  /*6570*/  IMAD.U32 R4, RZ, RZ, UR8 ;  /* 0x00000008ff047e24 */ /* 0x004fe2000f8e00ff */
[----:B---3--:R-:W-:Y:S01]  /*6580*/  MOV R7, UR7 ;  /* 0x0000000700077c02 */ /* 0x008fe20008000f00 */
[----:B------:R-:W-:Y:S01]  /*6590*/  IMAD.U32 R6, RZ, RZ, UR6 ;  /* 0x00000006ff067e24 */ /* 0x000fe2000f8e00ff */
[----:B-----5:R-:W-:Y:S01]  /*65a0*/  MOV R11, UR5 ;  /* 0x00000005000b7c02 */ /* 0x020fe20008000f00 */
[----:B------:R-:W-:Y:S02]  /*65b0*/  IMAD.U32 R10, RZ, RZ, UR4 ;  /* 0x00000004ff0a7e24 */ /* 0x000fe4000f8e00ff */
[----:B------:R-:W-:Y:S07]  /*65c0*/  LEPC R20, `(.L_x_105) ;  /* 0x000000001014794e */ /* 0x000fee0000000000 */
[----:B----4-:R-:W-:Y:S05]  /*65d0*/  CALL.ABS.NOINC R2 ;  /* 0x0000000002007343 */ /* 0x010fea0003c00000 */
.L_x_105:
[-C--:B------:R-:W-:Y:S01]  /*65e0*/  F2FP.F16.E5M2.UNPACK_B R42, R72.reuse ;  /* 0x00000048ff2a723e */ /* 0x080fe200020004ff */
[----:B------:R-:W-:Y:S05]  /*65f0*/  WARPSYNC.ALL ;  /* 0x0000000000007948 */ /* 0x000fea0003800000 */
[----:B------:R-:W-:Y:S01]  /*6600*/  R2UR UR4, R39 ;  /* 0x00000000270472ca */ /* 0x000fe200000e0000 */
[--C-:B------:R-:W-:Y:S01]  /*6610*/  HADD2.F32 R40, -RZ, R42.reuse.H0_H0 ;  /* 0x2000002aff287230 */ /* 0x100fe20000004100 */
[----:B------:R-:W-:Y:S01]  /*6620*/  F2FP.F16.E5M2.UNPACK_B R43, R72.H1 ;  /* 0x00000048ff2b723e */ /* 0x000fe200030004ff */
[----:B------:R-:W-:Y:S01]  /*6630*/  HADD2.F32 R42, -RZ, R42.H1_H1 ;  /* 0x3000002aff2a7230 */ /* 0x000fe20000004100 */
[-C--:B------:R-:W-:Y:S01]  /*6640*/  F2FP.F16.E5M2.UNPACK_B R45, R73.reuse ;  /* 0x00000049ff2d723e */ /* 0x080fe200020004ff */
[----:B------:R-:W-:Y:S01]  /*6650*/  BSSY.RECONVERGENT B0, `(.L_x_106) ;  /* 0x0000099000007945 */ /* 0x000fe20003800200 */
[----:B------:R-:W-:Y:S01]  /*6660*/  F2FP.F16.E5M2.UNPACK_B R47, R73.H1 ;  /* 0x00000049ff2f723e */ /* 0x000fe200030004ff */
[--C-:B------:R-:W-:Y:S01]  /*6670*/  HADD2.F32 R44, -RZ, R43.reuse.H0_H0 ;  /* 0x2000002bff2c7230 */ /* 0x100fe20000004100 */
[-C--:B------:R-:W-:Y:S01]  /*6680*/  F2FP.F16.E5M2.UNPACK_B R49, R74.reuse ;  /* 0x0000004aff31723e */ /* 0x080fe200020004ff */
[----:B------:R-:W-:Y:S01]  /*6690*/  HADD2.F32 R46, -RZ, R43.H1_H1 ;  /* 0x3000002bff2e7230 */ /* 0x000fe20000004100 */
[----:B------:R-:W-:Y:S01]  /*66a0*/  F2FP.F16.E5M2.UNPACK_B R51, R74.H1 ;  /* 0x0000004aff33723e */ /* 0x000fe200030004ff */
[--C-:B------:R-:W-:Y:S01]  /*66b0*/  HADD2.F32 R43, -RZ, R45.reuse.H0_H0 ;  /* 0x2000002dff2b7230 */ /* 0x100fe20000004100 */
[-C--:B------:R-:W-:Y:S01]  /*66c0*/  F2FP.F16.E5M2.UNPACK_B R53, R75.reuse ;  /* 0x0000004bff35723e */ /* 0x080fe200020004ff */
[----:B-12---:R-:W-:Y:S01]  /*66d0*/  LDTM.16dp32bit_t0_t15.x32 R4, tmem[UR4] ;  /* 0x00000004000479ee */ /* 0x006fe20008a80000 */
[----:B------:R-:W4:Y:S01]  /*66e0*/  LDTM.16dp32bit_t16_t31.x32 R4, tmem[UR4+0x20] ;  /* 0x00002004000479ee */ /* 0x000f220008aa0000 */
[----:B------:R-:W-:Y:S01]  /*66f0*/  SHF.L.U32 R104, R92, 0x4, RZ ;  /* 0x000000045c687819 */ /* 0x000fe200000006ff */
[----:B------:R-:W-:Y:S01]  /*6700*/  HADD2.F32 R48, -RZ, R45.H1_H1 ;  /* 0x3000002dff307230 */ /* 0x000fe20000004100 */
[----:B------:R-:W-:Y:S01]  /*6710*/  F2FP.F16.E5M2.UNPACK_B R55, R75.H1 ;  /* 0x0000004bff37723e */ /* 0x000fe200030004ff */
[----:B------:R-:W-:Y:S01]  /*6720*/  HADD2.F32 R52, -RZ, R49.H1_H1 ;  /* 0x30000031ff347230 */ /* 0x000fe20000004100 */
[-C--:B------:R-:W-:Y:S01]  /*6730*/  F2FP.F16.E5M2.UNPACK_B R57, R76.reuse ;  /* 0x0000004cff39723e */ /* 0x080fe200020004ff */
[----:B------:R-:W-:Y:S01]  /*6740*/  HADD2.F32 R56, -RZ, R53.H1_H1 ;  /* 0x30000035ff387230 */ /* 0x000fe20000004100 */
[----:B------:R-:W-:Y:S01]  /*6750*/  F2FP.F16.E5M2.UNPACK_B R59, R76.H1 ;  /* 0x0000004cff3b723e */ /* 0x000fe200030004ff */
[----:B------:R-:W-:Y:S01]  /*6760*/  HADD2.F32 R45, -RZ, R47.H0_H0 ;  /* 0x2000002fff2d7230 */ /* 0x000fe20000004100 */
[-C--:B------:R-:W-:Y:S01]  /*6770*/  F2FP.F16.E5M2.UNPACK_B R61, R77.reuse ;  /* 0x0000004dff3d723e */ /* 0x080fe200020004ff */
[----:B------:R-:W-:Y:S01]  /*6780*/  HADD2.F32 R60, -RZ, R57.H1_H1 ;  /* 0x30000039ff3c7230 */ /* 0x000fe20000004100 */
[----:B------:R-:W-:Y:S01]  /*6790*/  F2FP.F16.E5M2.UNPACK_B R63, R77.H1 ;  /* 0x0000004dff3f723e */ /* 0x000fe200030004ff */
[----:B------:R-:W-:Y:S01]  /*67a0*/  HADD2.F32 R50, -RZ, R47.H1_H1 ;  /* 0x3000002fff327230 */ /* 0x000fe20000004100 */
[-C--:B------:R-:W-:Y:S01]  /*67b0*/  F2FP.F16.E5M2.UNPACK_B R65, R78.reuse ;  /* 0x0000004eff41723e */ /* 0x080fe200020004ff */
[----:B------:R-:W-:Y:S01]  /*67c0*/  HADD2.F32 R47, -RZ, R49.H0_H0 ;  /* 0x20000031ff2f7230 */ /* 0x000fe20000004100 */
[----:B------:R-:W-:Y:S01]  /*67d0*/  F2FP.F16.E5M2.UNPACK_B R67, R78.H1 ;  /* 0x0000004eff43723e */ /* 0x000fe200030004ff */
[----:B------:R-:W-:Y:S01]  /*67e0*/  HADD2.F32 R64, -RZ, R61.H1_H1 ;  /* 0x3000003dff407230 */ /* 0x000fe20000004100 */
[----:B------:R-:W-:Y:S01]  /*67f0*/  ISETP.NE.AND P0, PT, R99, RZ, PT ;  /* 0x000000ff6300720c */ /* 0x000fe20003f05270 */
[----:B------:R-:W-:Y:S01]  /*6800*/  HADD2.F32 R68, -RZ, R65.H1_H1 ;  /* 0x30000041ff447230 */ /* 0x000fe20000004100 */
[----:B------:R-:W-:Y:S01]  /*6810*/  ISETP.NE.AND P6, PT, R103, RZ, PT ;  /* 0x000000ff6700720c */ /* 0x000fe20003fc5270 */
[--C-:B------:R-:W-:Y:S02]  /*6820*/  HADD2.F32 R49, -RZ, R51.reuse.H0_H0 ;  /* 0x20000033ff317230 */ /* 0x100fe40000004100 */
[----:B------:R-:W-:Y:S02]  /*6830*/  HADD2.F32 R54, -RZ, R51.H1_H1 ;  /* 0x30000033ff367230 */ /* 0x000fe40000004100 */
[C---:B----4-:R-:W-:Y:S01]  /*6840*/  FMUL R0, R38.reuse, R4 ;  /* 0x0000000426007220 */ /* 0x050fe20000400000 */
[C---:B------:R-:W-:Y:S01]  /*6850*/  FMUL R2, R38.reuse, R5 ;  /* 0x0000000526027220 */ /* 0x040fe20000400000 */
[C---:B------:R-:W-:Y:S01]  /*6860*/  FMUL R4, R38.reuse, R8 ;  /* 0x0000000826047220 */ /* 0x040fe20000400000 */
[C---:B------:R-:W-:Y:S01]  /*6870*/  FMUL R5, R38.reuse, R9 ;  /* 0x0000000926057220 */ /* 0x040fe20000400000 */
[C---:B------:R-:W-:Y:S01]  /*6880*/  FFMA R0, R41.reuse, R40, R0 ;  /* 0x0000002829007223 */ /* 0x040fe20000000000 */
[C---:B------:R-:W-:Y:S01]  /*6890*/  FFMA R2, R41.reuse, R42, R2 ;  /* 0x0000002a29027223 */ /* 0x040fe20000000002 */
[C---:B------:R-:W-:Y:S01]  /*68a0*/  FMUL R8, R38.reuse, R12 ;  /* 0x0000000c26087220 */ /* 0x040fe20000400000 */
[C---:B------:R-:W-:Y:S01]  /*68b0*/  FMUL R9, R38.reuse, R13 ;  /* 0x0000000d26097220 */ /* 0x040fe20000400000 */
[----:B------:R-:W-:Y:S02]  /*68c0*/  HADD2.F32 R51, -RZ, R53.H0_H0 ;  /* 0x20000035ff337230 */ /* 0x000fe40000004100 */
[C---:B------:R-:W-:Y:S01]  /*68d0*/  FMUL R12, R38.reuse, R16 ;  /* 0x00000010260c7220 */ /* 0x040fe20000400000 */
        /* <DEDUP_REMOVED lines=12> */
[-C--:B------:R-:W-:Y:S01]  /*69a0*/  F2FP.F16.E5M2.UNPACK_B R40, R79.reuse ;  /* 0x0000004fff28723e */ /* 0x080fe200020004ff */
[C---:B------:R-:W-:Y:S01]  /*69b0*/  FFMA R3, R41.reuse, R44, R3 ;  /* 0x0000002c29037223 */ /* 0x040fe20000000003 */
[C---:B------:R-:W-:Y:S01]  /*69c0*/  FFMA R7, R41.reuse, R46, R7 ;  /* 0x0000002e29077223 */ /* 0x040fe20000000007 */
[----:B------:R-:W-:Y:S01]  /*69d0*/  F2FP.F16.E5M2.UNPACK_B R42, R79.H1 ;  /* 0x0000004fff2a723e */ /* 0x000fe200030004ff */
[C---:B------:R-:W-:Y:S01]  /*69e0*/  FFMA R4, R41.reuse, R43, R4 ;  /* 0x0000002b29047223 */ /* 0x040fe20000000004 */
[----:B------:R-:W-:Y:S01]  /*69f0*/  FFMA R5, R41, R48, R5 ;  /* 0x0000003029057223 */ /* 0x000fe20000000005 */
[C---:B------:R-:W-:Y:S01]  /*6a00*/  FMUL R11, R38.reuse, R11 ;  /* 0x0000000b260b7220 */ /* 0x040fe20000400000 */
[----:B------:R-:W-:Y:S01]  /*6a10*/  F2FP.SATFINITE.E5M2.F32.PACK_AB_MERGE_C R105, R7, R3, RZ ;  /* 0x000000030769723e */ /* 0x000fe200048060ff */
[C---:B------:R-:W-:Y:S01]  /*6a20*/  FFMA R6, R41.reuse, R45, R6 ;  /* 0x0000002d29067223 */ /* 0x040fe20000000006 */
[----:B------:R-:W-:Y:S01]  /*6a30*/  FMUL R10, R38, R14 ;  /* 0x0000000e260a7220 */ /* 0x000fe20000400000 */
[C---:B------:R-:W-:Y:S01]  /*6a40*/  FFMA R11, R41.reuse, R50, R11 ;  /* 0x00000032290b7223 */ /* 0x040fe2000000000b */
[----:B------:R-:W-:Y:S01]  /*6a50*/  F2FP.SATFINITE.E5M2.F32.PACK_AB_MERGE_C R108, R2, R0, R105 ;  /* 0x00000000026c723e */ /* 0x000fe20004806069 */
[----:B------:R-:W-:Y:S01]  /*6a60*/  FMUL R15, R38, R15 ;  /* 0x0000000f260f7220 */ /* 0x000fe20000400000 */
[----:B------:R-:W-:Y:S01]  /*6a70*/  IADD3 R105, PT, PT, R88, UR44, RZ ;  /* 0x0000002c58697c10 */ /* 0x000fe2000fffe0ff */
[----:B------:R-:W-:Y:S01]  /*6a80*/  FFMA R8, R41, R47, R8 ;  /* 0x0000002f29087223 */ /* 0x000fe20000000008 */
[----:B------:R-:W-:Y:S01]  /*6a90*/  F2FP.SATFINITE.E5M2.F32.PACK_AB_MERGE_C R109, R11, R6, RZ ;  /* 0x000000060b6d723e */ /* 0x000fe200048060ff */
[----:B------:R-:W-:Y:S01]  /*6aa0*/  FFMA R9, R41, R52, R9 ;  /* 0x0000003429097223 */ /* 0x000fe20000000009 */
[--C-:B------:R-:W-:Y:S01]  /*6ab0*/  HADD2.F32 R53, -RZ, R55.reuse.H0_H0 ;  /* 0x20000037ff357230 */ /* 0x100fe20000004100 */
[----:B------:R-:W-:Y:S01]  /*6ac0*/  IADD3 R100, PT, PT, R105, R104, RZ ;  /* 0x0000006869647210 */ /* 0x000fe20007ffe0ff */
[----:B------:R-:W-:Y:S01]  /*6ad0*/  FFMA R10, R41, R49, R10 ;  /* 0x00000031290a7223 */ /* 0x000fe2000000000a */
[----:B------:R-:W-:Y:S01]  /*6ae0*/  F2FP.SATFINITE.E5M2.F32.PACK_AB_MERGE_C R109, R5, R4, R109 ;  /* 0x00000004056d723e */ /* 0x000fe2000480606d */
[C---:B------:R-:W-:Y:S01]  /*6af0*/  FFMA R15, R41.reuse, R54, R15 ;  /* 0x00000036290f7223 */ /* 0x040fe2000000000f */
[C---:B------:R-:W-:Y:S01]  /*6b00*/  FFMA R12, R41.reuse, R51, R12 ;  /* 0x00000033290c7223 */ /* 0x040fe2000000000c */
[C---:B------:R-:W-:Y:S01]  /*6b10*/  FFMA R13, R41.reuse, R56, R13 ;  /* 0x00000038290d7223 */ /* 0x040fe2000000000d */
[----:B------:R-:W-:Y:S02]  /*6b20*/  HADD2.F32 R58, -RZ, R55.H1_H1 ;  /* 0x30000037ff3a7230 */ /* 0x000fe40000004100 */
[C---:B------:R-:W-:Y:S01]  /*6b30*/  FMUL R14, R38.reuse, R18 ;  /* 0x00000012260e7220 */ /* 0x040fe20000400000 */
[----:B------:R-:W-:Y:S02]  /*6b40*/  HADD2.F32 R55, -RZ, R57.H0_H0 ;  /* 0x20000039ff377230 */ /* 0x000fe40000004100 */
[C---:B------:R-:W-:Y:S01]  /*6b50*/  FMUL R19, R38.reuse, R19 ;  /* 0x0000001326137220 */ /* 0x040fe20000400000 */
[--C-:B------:R-:W-:Y:S02]  /*6b60*/  HADD2.F32 R57, -RZ, R59.reuse.H0_H0 ;  /* 0x2000003bff397230 */ /* 0x100fe40000004100 */
[C---:B------:R-:W-:Y:S01]  /*6b70*/  FFMA R14, R41.reuse, R53, R14 ;  /* 0x00000035290e7223 */ /* 0x040fe2000000000e */
[----:B------:R-:W-:Y:S02]  /*6b80*/  HADD2.F32 R62, -RZ, R59.H1_H1 ;  /* 0x3000003bff3e7230 */ /* 0x000fe40000004100 */
[C---:B------:R-:W-:Y:S01]  /*6b90*/  FMUL R18, R38.reuse, R22 ;  /* 0x0000001626127220 */ /* 0x040fe20000400000 */
[----:B------:R-:W-:Y:S02]  /*6ba0*/  HADD2.F32 R59, -RZ, R61.H0_H0 ;  /* 0x2000003dff3b7230 */ /* 0x000fe40000004100 */
[C---:B------:R-:W-:Y:S01]  /*6bb0*/  FFMA R19, R41.reuse, R58, R19 ;  /* 0x0000003a29137223 */ /* 0x040fe20000000013 */
[C---:B------:R-:W-:Y:S01]  /*6bc0*/  FMUL R23, R38.reuse, R23 ;  /* 0x0000001726177220 */ /* 0x040fe20000400000 */
[C---:B------:R-:W-:Y:S01]  /*6bd0*/  FFMA R16, R41.reuse, R55, R16 ;  /* 0x0000003729107223 */ /* 0x040fe20000000010 */
[C---:B------:R-:W-:Y:S01]  /*6be0*/  FFMA R17, R41.reuse, R60, R17 ;  /* 0x0000003c29117223 */ /* 0x040fe20000000011 */
        /* <DEDUP_REMOVED lines=13> */
[--C-:B------:R-:W-:Y:S02]  /*6cc0*/  HADD2.F32 R67, -RZ, R40.reuse.H0_H0 ;  /* 0x20000028ff437230 */ /* 0x100fe40000004100 */
[C---:B------:R-:W-:Y:S01]  /*6cd0*/  FFMA R27, R41.reuse, R66, R27 ;  /* 0x00000042291b7223 */ /* 0x040fe2000000001b */
[C---:B------:R-:W-:Y:S01]  /*6ce0*/  FMUL R31, R38.reuse, R31 ;  /* 0x0000001f261f7220 */ /* 0x040fe20000400000 */
[C---:B------:R-:W-:Y:S01]  /*6cf0*/  FFMA R24, R41.reuse, R63, R24 ;  /* 0x0000003f29187223 */ /* 0x040fe20000000018 */
[----:B------:R-:W-:Y:S02]  /*6d00*/  HADD2.F32 R40, -RZ, R40.H1_H1 ;  /* 0x30000028ff287230 */ /* 0x000fe40000004100 */
[C---:B------:R-:W-:Y:S01]  /*6d10*/  FFMA R25, R41.reuse, R68, R25 ;  /* 0x0000004429197223 */ /* 0x040fe20000000019 */
[--C-:B------:R-:W-:Y:S02]  /*6d20*/  HADD2.F32 R69, -RZ, R42.reuse.H0_H0 ;  /* 0x2000002aff457230 */ /* 0x100fe40000004100 */
[C---:B------:R-:W-:Y:S01]  /*6d30*/  FFMA R26, R41.reuse, R65, R26 ;  /* 0x00000041291a7223 */ /* 0x040fe2000000001a */
[----:B------:R-:W-:Y:S02]  /*6d40*/  HADD2.F32 R42, -RZ, R42.H1_H1 ;  /* 0x3000002aff2a7230 */ /* 0x000fe40000004100 */
[C---:B------:R-:W-:Y:S01]  /*6d50*/  FMUL R30, R38.reuse, R34 ;  /* 0x00000022261e7220 */ /* 0x040fe20000400000 */
[----:B------:R-:W-:Y:S01]  /*6d60*/  FFMA R31, R41, R70, R31 ;  /* 0x00000046291f7223 */ /* 0x000fe2000000001f */
[----:B------:R-:W-:Y:S01]  /*6d70*/  FMUL R35, R38, R35 ;  /* 0x0000002326237220 */ /* 0x000fe20000400000 */
[----:B------:R-:W-:Y:S01]  /*6d80*/  F2FP.SATFINITE.E5M2.F32.PACK_AB_MERGE_C R110, R15, R10, RZ ;  /* 0x0000000a0f6e723e */ /* 0x000fe200048060ff */
[----:B------:R-:W-:Y:S01]  /*6d90*/  FFMA R28, R41, R67, R28 ;  /* 0x00000043291c7223 */ /* 0x000fe2000000001c */
[----:B------:R-:W-:Y:S01]  /*6da0*/  F2FP.SATFINITE.E5M2.F32.PACK_AB_MERGE_C R111, R19, R14, RZ ;  /* 0x0000000e136f723e */ /* 0x000fe200048060ff */
[C---:B------:R-:W-:Y:S01]  /*6db0*/  FFMA R29, R41.reuse, R40, R29 ;  /* 0x00000028291d7223 */ /* 0x040fe2000000001d */
[C---:B------:R-:W-:Y:S01]  /*6dc0*/  FFMA R30, R41.reuse, R69, R30 ;  /* 0x00000045291e7223 */ /* 0x040fe2000000001e */
[----:B------:R-:W-:Y:S01]  /*6dd0*/  FFMA R35, R41, R42, R35 ;  /* 0x0000002a29237223 */ /* 0x000fe20000000023 */
[----:B------:R-:W-:Y:S02]  /*6de0*/  F2FP.SATFINITE.E5M2.F32.PACK_AB_MERGE_C R110, R9, R8, R110 ;  /* 0x00000008096e723e */ /* 0x000fe4000480606e */
[----:B------:R-:W-:Y:S02]  /*6df0*/  F2FP.SATFINITE.E5M2.F32.PACK_AB_MERGE_C R111, R13, R12, R111 ;  /* 0x0000000c0d6f723e */ /* 0x000fe4000480606f */
[----:B------:R-:W-:Y:S02]  /*6e00*/  F2FP.SATFINITE.E5M2.F32.PACK_AB_MERGE_C R112, R23, R18, RZ ;  /* 0x000000121770723e */ /* 0x000fe400048060ff */
[----:B------:R-:W-:Y:S01]  /*6e10*/  F2FP.SATFINITE.E5M2.F32.PACK_AB_MERGE_C R113, R27, R22, RZ ;  /* 0x000000161b71723e */ /* 0x000fe200048060ff */
[----:B------:R1:W-:Y:S01]  /*6e20*/  STS.128 [R88+UR44+0x4200], R108 ;  /* 0x0042006c58007988 */ /* 0x0003e20008000c2c */
[----:B------:R-:W-:Y:S02]  /*6e30*/  F2FP.SATFINITE.E5M2.F32.PACK_AB_MERGE_C R106, R31, R26, RZ ;  /* 0x0000001a1f6a723e */ /* 0x000fe400048060ff */
[----:B------:R-:W-:Y:S02]  /*6e40*/  F2FP.SATFINITE.E5M2.F32.PACK_AB_MERGE_C R107, R35, R30, RZ ;  /* 0x0000001e236b723e */ /* 0x000fe400048060ff */
[----:B------:R-:W-:Y:S02]  /*6e50*/  F2FP.SATFINITE.E5M2.F32.PACK_AB_MERGE_C R112, R17, R16, R112 ;  /* 0x000000101170723e */ /* 0x000fe40004806070 */
[----:B------:R-:W-:Y:S02]  /*6e60*/  F2FP.SATFINITE.E5M2.F32.PACK_AB_MERGE_C R113, R21, R20, R113 ;  /* 0x000000141571723e */ /* 0x000fe40004806071 */
[----:B------:R-:W-:Y:S02]  /*6e70*/  F2FP.SATFINITE.E5M2.F32.PACK_AB_MERGE_C R114, R25, R24, R106 ;  /* 0x000000181972723e */ /* 0x000fe4000480606a */
[----:B------:R-:W-:Y:S02]  /*6e80*/  F2FP.SATFINITE.E5M2.F32.PACK_AB_MERGE_C R115, R29, R28, R107 ;  /* 0x0000001c1d73723e */ /* 0x000fe4000480606b */
[----:B------:R-:W-:Y:S02]  /*6e90*/  LEA R105, R95, UR44, 0x3 ;  /* 0x0000002c5f697c11 */ /* 0x000fe4000f8e18ff */
[----:B------:R-:W-:Y:S01]  /*6ea0*/  @P6 SHF.L.U32 R106, R93, 0x1f, RZ ;  /* 0x0000001f5d6a6819 */ /* 0x000fe200000006ff */
[----:B------:R1:W-:Y:S01]  /*6eb0*/  STS.128 [R100+0x4210], R112 ;  /* 0x0042107064007388 */ /* 0x0003e20000000c00 */
[----:B------:R-:W-:Y:S01]  /*6ec0*/  @!PT LDS RZ, [RZ] ;  /* 0x00000000fffff984 */ /* 0x000fe20000000800 */
[----:B------:R-:W-:Y:S01]  /*6ed0*/  @!PT LDS RZ, [RZ] ;  /* 0x00000000fffff984 */ /* 0x000fe20000000800 */
[----:B------:R-:W-:Y:S01]  /*6ee0*/  @!PT LDS RZ, [RZ] ;  /* 0x00000000fffff984 */ /* 0x000fe20000000800 */
[----:B------:R-:W-:Y:S01]  /*6ef0*/  @!PT LDS RZ, [RZ] ;  /* 0x00000000fffff984 */ /* 0x000fe20000000800 */
[----:B------:R2:W-:Y:S07]  /*6f00*/  MEMBAR.ALL.CTA ;  /* 0x0000000000007992 */ /* 0x0005ee0000008000 */
[----:B--2---:R-:W2:Y:S02]  /*6f10*/  FENCE.VIEW.ASYNC.S ;  /* 0x00000000000073c6 */ /* 0x004ea40000000000 */
[----:B--2---:R-:W-:Y:S06]  /*6f20*/  BAR.SYNC.DEFER_BLOCKING 0x1, 0x80 ;  /* 0x0042000000007b1d */ /* 0x004fec0000010000 */
[----:B------:R-:W-:Y:S05]  /*6f30*/  @P0 BRA `(.L_x_107) ;  /* 0x0000000000280947 */ /* 0x000fea0003800000 */
[----:B------:R-:W-:Y:S01]  /*6f40*/  UIADD3 UR4, UPT, UPT, UR44, 0x4200, URZ ;  /* 0x000042002c047890 */ /* 0x000fe2000fffe0ff */
[----:B------:R-:W-:Y:S05]  /*6f50*/  UMOV UR51, UR36 ;  /* 0x0000002400337c82 */ /* 0x000fea0008000000 */
[----:B------:R-:W-:Y:S01]  /*6f60*/  MOV R98, UR4 ;  /* 0x0000000400627c02 */ /* 0x000fe20008000f00 */
[----:B------:R-:W-:Y:S03]  /*6f70*/  UIADD3 UR4, UP0, UPT, UR60, 0x680, URZ ;  /* 0x000006803c047890 */ /* 0x000fe6000ff1e0ff */
[----:B------:R-:W-:Y:S01]  /*6f80*/  R2UR UR48, R98 ;  /* 0x00000000623072ca */ /* 0x000fe200000e0000 */
[----:B------:R-:W-:Y:S11]  /*6f90*/  UIADD3.X UR5, UPT, UPT, URZ, UR61, URZ, UP0, !UPT ;  /* 0x0000003dff057290 */ /* 0x000ff600087fe4ff */
[----:B------:R-:W-:Y:S01]  /*6fa0*/  @!UPT UIADD3 URZ, UPT, UPT, URZ, URZ, URZ ;  /* 0x000000fffffff290 */ /* 0x000fe2000fffe0ff */
[----:B------:R2:W-:Y:S01]  /*6fb0*/  UTMASTG.3D [UR48], [UR4] ;  /* 0x00000030040073b5 */ /* 0x0005e20008010000 */
[----:B------:R0:W-:Y:S01]  /*6fc0*/  UTMACMDFLUSH ;  /* 0x00000000000079b7 */ /* 0x0001e20000000000 */
[----:B--2---:R-:W-:Y:S04]  /*6fd0*/  DEPBAR.LE SB0, 0x1 ;  /* 0x000080400000791a */ /* 0x004fe80000000000 */
.L_x_107:
[----:B------:R-:W-:Y:S05]  /*6fe0*/  BSYNC.RECONVERGENT B0 ;  /* 0x0000000000007941 */ /* 0x000fea0003800200 */
.L_x_106:
[----:B------:R-:W-:Y:S06]  /*6ff0*/  BAR.SYNC.DEFER_BLOCKING 0x1, 0x80 ;  /* 0x0042000000007b1d */ /* 0x000fec0000010000 */
[----:B------:R-:W2:Y:S01]  /*7000*/  @P6 SYNCS.PHASECHK.TRANS64.TRYWAIT P0, [R105+URZ+0x50], R106 ;  /* 0x0000506a690065a7 */ /* 0x000ea200080011ff */
[----:B------:R-:W-:Y:S01]  /*7010*/  BSSY B1, `(.L_x_108) ;  /* 0x0000020000017945 */ /* 0x000fe20003800000 */
[----:B--2---:R-:W-:Y:S03]  /*7020*/  @P6 SEL R101, RZ, 0x1, !P0 ;  /* 0x00000001ff656807 */ /* 0x004fe60004000000 */
[----:B------:R-:W-:Y:S05]  /*7030*/  @!P6 BRA `(.L_x_109) ;  /* 0x000000000074e947 */ /* 0x000fea0003800000 */
[----:B------:R-:W-:Y:S01]  /*7040*/  ISETP.NE.AND P1, PT, R102, RZ, PT ;  /* 0x000000ff6600720c */ /* 0x000fe20003f25270 */
[----:B------:R-:W2:Y:S01]  /*7050*/  S2R R0, SR_CgaCtaId ;  /* 0x0000000000007919 */ /* 0x000ea20000008800 */
[----:B------:R-:W-:Y:S01]  /*7060*/  ISETP.NE.AND P0, PT, R101, RZ, PT ;  /* 0x000000ff6500720c */ /* 0x000fe20003f05270 */
[----:B------:R-:W-:Y:S10]  /*7070*/  BSSY B0, `(.L_x_110) ;  /* 0x0000008000007945 */ /* 0x000ff40003800000 */
[----:B------:R-:W-:Y:S05]  /*7080*/  @P1 IMAD R2, R95, 0x1000, R88 ;  /* 0x000010005f021824 */ /* 0x000fea00078e0258 */
[----:B------:R-:W-:Y:S05]  /*7090*/  @P1 IADD3 R3, PT, PT, R2, UR44, RZ ;  /* 0x0000002c02031c10 */ /* 0x000fea000fffe0ff */
[----:B------:R-:W-:Y:S01]  /*70a0*/  @P1 IMAD.IADD R3, R3, 0x1, R104 ;  /* 0x0000000103031824 */ /* 0x000fe200078e0268 */
[----:B------:R-:W-:Y:S06]  /*70b0*/  @P0 BRA `(.L_x_111) ;  /* 0x00000000000c0947 */ /* 0x000fec0003800000 */
[----:B------:R-:W-:Y:S04]  /*70c0*/  SHF.L.U32 R4, R93, 0x1f, RZ ;  /* 0x0000001f5d047819 */ /* 0x000fe800000006ff */
[----:B------:R-:W3:Y:S02]  /*70d0*/  SYNCS.PHASECHK.TRANS64.TRYWAIT P0, [R105+URZ+0x50], R4 ;  /* 0x00005004690075a7 */ /* 0x000ee400080011ff */
[----:B---3--:R-:W-:Y:S05]  /*70e0*/  @!P0 BRA `(.L_x_112) ;  /* 0x0000003000d88947 */ /* 0x008fea0003800000 */
.L_x_111:
[----:B------:R-:W-:Y:S05]  /*70f0*/  BSYNC B0 ;  /* 0x0000000000007941 */ /* 0x000fea0003800000 */
.L_x_110:
[----:B------:R-:W-:Y:S01]  /*7100*/  ISETP.NE.AND P0, PT, R102, RZ, PT ;  /* 0x000000ff6600720c */ /* 0x000fe20003f05270 */
[----:B---3--:R-:W-:Y:S02]  /*7110*/  VIADD R105, R105, 0x70 ;  /* 0x0000007069697836 */ /* 0x008fe40000000000 */
[----:B------:R-:W-:Y:S03]  /*7120*/  VIADD R95, R95, 0x1 ;  /* 0x000000015f5f7836 */ /* 0x000fe60000000000 */
[----:B--2---:R-:W-:Y:S07]  /*7130*/  PRMT R0, R0, 0x654, R105 ;  /* 0x0000065400007816 */ /* 0x004fee0000000069 */
[----:B------:R2:W3:Y:S04]  /*7140*/  @P0 LDS.128 R72, [R2+UR44+0x200] ;  /* 0x0002002c02480984 */ /* 0x0004e80008000c00 */
[----:B------:R2:W4:Y:S01]  /*7150*/  @P0 LDS.128 R76, [R3+0x210] ;  /* 0x00021000034c0984 */ /* 0x0005220000000c00 */
        /* <DEDUP_REMOVED lines=10> */
[----:B--23--:R-:W-:Y:S02]  /*7200*/  LOP3.LUT R93, R93, R0, RZ, 0x3c, !PT ;  /* 0x000000005d5d7212 */ /* 0x00cfe400078e3cff */
.L_x_109:
[----:B------:R-:W-:Y:S05]  /*7210*/  BSYNC B1 ;  /* 0x0000000000017941 */ /* 0x000fea0003800000 */
.L_x_108:
[----:B------:R-:W-:Y:S05]  /*7220*/  VIADD R3, R39, 0x40 ;  /* 0x0000004027037836 */ /* 0x000fea0000000000 */
[----:B------:R-:W-:Y:S04]  /*7230*/  SHF.R.U32.HI R3, RZ, 0x15, R3 ;  /* 0x00000015ff037819 */ /* 0x000fe80000011603 */
[----:B------:R-:W-:Y:S11]  /*7240*/  LOP3.LUT P0, RZ, R3, 0x3, R90, 0x48, !PT ;  /* 0x0000000303ff7812 */ /* 0x000ff6000780485a */
[----:B------:R-:W-:Y:S02]  /*7250*/  @!UPT UIADD3 URZ, UPT, UPT, URZ, URZ, URZ ;  /* 0x000000fffffff290 */ /* 0x000fe4000fffe0ff */
[----:B------:R-:W-:Y:S05]  /*7260*/  @!P0 BRA `(.L_x_113) ;  /* 0x0000000000408947 */ /* 0x000fea0003800000 */
[----:B------:R-:W2:Y:S01]  /*7270*/  LDCU.64 UR8, c[0x4][0x78] ;  /* 0x01000f00ff0877ac */ /* 0x000ea20008000a00 */
[----:B------:R-:W-:Y:S01]  /*7280*/  MOV R3, 0x0 ;  /* 0x0000000000037802 */ /* 0x000fe20000000f00 */
[----:B------:R-:W-:Y:S02]  /*7290*/  HFMA2 R12, -RZ, RZ, 0, 5.9604644775390625e-08 ;  /* 0x00000001ff0c7431 */ /* 0x000fe400000001ff */
[----:B------:R-:W-:Y:S02]  /*72a0*/  IMAD.MOV.U32 R8, RZ, RZ, 0x192 ;  /* 0x00000192ff087424 */ /* 0x000fe400078e00ff */
[----:B------:R-:W-:Y:S01]  /*72b0*/  IMAD.MOV.U32 R13, RZ, RZ, RZ ;  /* 0x000000ffff0d7224 */ /* 0x000fe200078e00ff */
[----:B------:R-:W3:Y:S01]  /*72c0*/  LDCU.64 UR6, c[0x4][0x80] ;  /* 0x01001000ff0677ac */ /* 0x000ee20008000a00 */
[----:B------:R-:W1:Y:S01]  /*72d0*/  LDC.64 R2, c[0x4][R3] ;  /* 0x0100000003027b82 */ /* 0x000e620000000a00 */
[----:B------:R-:W5:Y:S01]  /*72e0*/  LDCU.64 UR4, c[0x4][0x18] ;  /* 0x01000300ff0477ac */ /* 0x000f620008000a00 */
[----:B--2---:R-:W-:Y:S01]  /*72f0*/  MOV R5, UR9 ;  /* 0x0000000900057c02 */ /* 0x004fe20008000f00 */
[----:B------:R-:W-:Y:S01]  /*7300*/  IMAD.U32 R4, RZ, RZ, UR8 ;  /* 0x00000008ff047e24 */ /* 0x000fe2000f8e00ff */
[----:B---3--:R-:W-:Y:S01]  /*7310*/  MOV R7, UR7 ;  /* 0x0000000700077c02 */ /* 0x008fe20008000f00 */
[----:B------:R-:W-:Y:S01]  /*7320*/  IMAD.U32 R6, RZ, RZ, UR6 ;  /* 0x00000006ff067e24 */ /* 0x000fe2000f8e00ff */
[----:B-----5:R-:W-:Y:S01]  /*7330*/  MOV R11, UR5 ;  /* 0x00000005000b7c02 */ /* 0x020fe20008000f00 */
[----:B------:R-:W-:Y:S02]  /*7340*/  IMAD.U32 R10, RZ, RZ, UR4 ;  /* 0x00000004ff0a7e24 */ /* 0x000fe4000f8e00ff */
[----:B------:R-:W-:Y:S07]  /*7350*/  LEPC R20, `(.L_x_113) ;  /* 0x000000001014794e */ /* 0x000fee0000000000 */
[----:B-1--4-:R-:W-:Y:S05]  /*7360*/  CALL.ABS.NOINC R2 ;  /* 0x0000000002007343 */ /* 0x012fea0003c00000 */
.L_x_113:
        /* <DEDUP_REMOVED lines=14> */
[----:B------:R-:W-:Y:S01]  /*7450*/  F2FP.F16.E5M2.UNPACK_B R54, R75 ;  /* 0x0000004bff36723e */ /* 0x000fe200020004ff */
[----:B------:R-:W-:Y:S01]  /*7460*/  LDTM.16dp32bit_t0_t15.x32 R4, tmem[UR4+0x40] ;  /* 0x00004004000479ee */ /* 0x000fe20008a80000 */
[----:B------:R-:W2:Y:S01]  /*7470*/  LDTM.16dp32bit_t16_t31.x32 R4, tmem[UR4+0x60] ;  /* 0x00006004000479ee */ /* 0x000ea20008aa0000 */
[----:B------:R-:W-:Y:S01]  /*7480*/  HADD2.F32 R46, -RZ, R46.H1_H1 ;  /* 0x3000002eff2e7230 */ /* 0x000fe20000004100 */
[----:B----4-:R-:W-:Y:S01]  /*7490*/  F2FP.F16.E5M2.UNPACK_B R58, R76 ;  /* 0x0000004cff3a723e */ /* 0x010fe200020004ff */
[--C-:B------:R-:W-:Y:S01]  /*74a0*/  HADD2.F32 R49, -RZ, R50.reuse.H0_H0 ;  /* 0x20000032ff317230 */ /* 0x100fe20000004100 */
[----:B------:R-:W-:Y:S01]  /*74b0*/  F2FP.F16.E5M2.UNPACK_B R62, R77 ;  /* 0x0000004dff3e723e */ /* 0x000fe200020004ff */
[----:B------:R-:W-:Y:S01]  /*74c0*/  HADD2.F32 R50, -RZ, R50.H1_H1 ;  /* 0x30000032ff327230 */ /* 0x000fe20000004100 */
[----:B------:R-:W-:Y:S01]  /*74d0*/  F2FP.F16.E5M2.UNPACK_B R66, R78 ;  /* 0x0000004eff42723e */ /* 0x000fe200020004ff */
[--C-:B------:R-:W-:Y:S01]  /*74e0*/  HADD2.F32 R53, -RZ, R54.reuse.H0_H0 ;  /* 0x20000036ff357230 */ /* 0x100fe20000004100 */
[----:B------:R-:W-:Y:S01]  /*74f0*/  F2FP.F16.E5M2.UNPACK_B R70, R79 ;  /* 0x0000004fff46723e */ /* 0x000fe200020004ff */
[----:B------:R-:W-:Y:S01]  /*7500*/  HADD2.F32 R54, -RZ, R54.H1_H1 ;  /* 0x30000036ff367230 */ /* 0x000fe20000004100 */
[----:B------:R-:W-:Y:S01]  /*7510*/  F2FP.F16.E5M2.UNPACK_B R56, R75.H1 ;  /* 0x0000004bff38723e */ /* 0x000fe200030004ff */
[--C-:B------:R-:W-:Y:S01]  /*7520*/  HADD2.F32 R57, -RZ, R58.reuse.H0_H0 ;  /* 0x2000003aff397230 */ /* 0x100fe20000004100 */
[----:B------:R-:W-:Y:S01]  /*7530*/  F2FP.F16.E5M2.UNPACK_B R60, R76.H1 ;  /* 0x0000004cff3c723e */ /* 0x000fe200030004ff */
[----:B------:R-:W-:Y:S01]  /*7540*/  HADD2.F32 R58, -RZ, R58.H1_H1 ;  /* 0x3000003aff3a7230 */ /* 0x000fe20000004100 */
[----:B------:R-:W-:Y:S01]  /*7550*/  F2FP.F16.E5M2.UNPACK_B R64, R77.H1 ;  /* 0x0000004dff40723e */ /* 0x000fe200030004ff */
[--C-:B------:R-:W-:Y:S01]  /*7560*/  HADD2.F32 R61, -RZ, R62.reuse.H0_H0 ;  /* 0x2000003eff3d7230 */ /* 0x100fe20000004100 */
[----:B------:R-:W-:Y:S01]  /*7570*/  F2FP.F16.E5M2.UNPACK_B R68, R78.H1 ;  /* 0x0000004eff44723e */ /* 0x000fe200030004ff */
[----:B------:R-:W-:Y:S01]  /*7580*/  HADD2.F32 R62, -RZ, R62.H1_H1 ;  /* 0x3000003eff3e7230 */ /* 0x000fe20000004100 */
[----:B------:R-:W-:Y:S01]  /*7590*/  ISETP.NE.AND P0, PT, R99, RZ, PT ;  /* 0x000000ff6300720c */ /* 0x000fe20003f05270 */
[--C-:B------:R-:W-:Y:S01]  /*75a0*/  HADD2.F32 R65, -RZ, R66.reuse.H0_H0 ;  /* 0x20000042ff417230 */ /* 0x100fe20000004100 */
[----:B------:R-:W-:Y:S01]  /*75b0*/  ISETP.NE.AND P6, PT, R103, RZ, PT ;  /* 0x000000ff6700720c */ /* 0x000fe20003fc5270 */
[----:B------:R-:W-:Y:S02]  /*75c0*/  HADD2.F32 R66, -RZ, R66.H1_H1 ;  /* 0x30000042ff427230 */ /* 0x000fe40000004100 */
[--C-:B------:R-:W-:Y:S02]  /*75d0*/  HADD2.F32 R69, -RZ, R70.reuse.H0_H0 ;  /* 0x20000046ff457230 */ /* 0x100fe40000004100 */
[C---:B--2---:R-:W-:Y:S01]  /*75e0*/  FMUL R0, R38.reuse, R4 ;  /* 0x0000000426007220 */ /* 0x044fe20000400000 */
[C---:B------:R-:W-:Y:S01]  /*75f0*/  FMUL R2, R38.reuse, R5 ;  /* 0x0000000526027220 */ /* 0x040fe20000400000 */
[C---:B------:R-:W-:Y:S01]  /*7600*/  FMUL R4, R38.reuse, R8 ;  /* 0x0000000826047220 */ /* 0x040fe20000400000 */
[C---:B------:R-:W-:Y:S01]  /*7610*/  FMUL R5, R38.reuse, R9 ;  /* 0x0000000926057220 */ /* 0x040fe20000400000 */
[C---:B------:R-:W-:Y:S01]  /*7620*/  FFMA R0, R41.reuse, R40, R0 ;  /* 0x0000002829007223 */ /* 0x040fe20000000000 */
[C---:B------:R-:W-:Y:S01]  /*7630*/  FFMA R2, R41.reuse, R43, R2 ;  /* 0x0000002b29027223 */ /* 0x040fe20000000002 */
        /* <DEDUP_REMOVED lines=10> */
[----:B------:R-:W-:Y:S02]  /*76e0*/  HADD2.F32 R70, -RZ, R70.H1_H1 ;  /* 0x30000046ff467230 */ /* 0x000fe40000004100 */
[C---:B------:R-:W-:Y:S01]  /*76f0*/  FMUL R28, R38.reuse, R32 ;  /* 0x00000020261c7220 */ /* 0x040fe20000400000 */
[C---:B------:R-:W-:Y:S01]  /*7700*/  FMUL R29, R38.reuse, R33 ;  /* 0x00000021261d7220 */ /* 0x040fe20000400000 */
[C---:B------:R-:W-:Y:S01]  /*7710*/  FMUL R3, R38.reuse, R6 ;  /* 0x0000000626037220 */ /* 0x040fe20000400000 */
[C---:B------:R-:W-:Y:S01]  /*7720*/  FMUL R7, R38.reuse, R7 ;  /* 0x0000000726077220 */ /* 0x040fe20000400000 */
[--C-:B------:R-:W-:Y:S02]  /*7730*/  HADD2.F32 R47, -RZ, R48.reuse.H0_H0 ;  /* 0x20000030ff2f7230 */ /* 0x100fe40000004100 */
[C---:B------:R-:W-:Y:S01]  /*7740*/  FMUL R6, R38.reuse, R10 ;  /* 0x0000000a26067220 */ /* 0x040fe20000400000 */
[C---:B------:R-:W-:Y:S01]  /*7750*/  FFMA R3, R41.reuse, R42, R3 ;  /* 0x0000002a29037223 */ /* 0x040fe20000000003 */
[----:B------:R-:W-:Y:S02]  /*7760*/  HADD2.F32 R48, -RZ, R48.H1_H1 ;  /* 0x30000030ff307230 */ /* 0x000fe40000004100 */
[C---:B------:R-:W-:Y:S01]  /*7770*/  FFMA R7, R41.reuse, R44, R7 ;  /* 0x0000002c29077223 */ /* 0x040fe20000000007 */
[C---:B------:R-:W-:Y:S01]  /*7780*/  FFMA R4, R41.reuse, R45, R4 ;  /* 0x0000002d29047223 */ /* 0x040fe20000000004 */
[C---:B------:R-:W-:Y:S01]  /*7790*/  FFMA R5, R41.reuse, R46, R5 ;  /* 0x0000002e29057223 */ /* 0x040fe20000000005 */
[----:B------:R-:W-:Y:S01]  /*77a0*/  FFMA R6, R41, R47, R6 ;  /* 0x0000002f29067223 */ /* 0x000fe20000000006 */
[----:B------:R-:W-:Y:S01]  /*77b0*/  FMUL R11, R38, R11 ;  /* 0x0000000b260b7220 */ /* 0x000fe20000400000 */
[----:B------:R-:W-:Y:S01]  /*77c0*/  F2FP.F16.E5M2.UNPACK_B R40, R79.H1 ;  /* 0x0000004fff28723e */ /* 0x000fe200030004ff */
[--C-:B------:R-:W-:Y:S01]  /*77d0*/  HADD2.F32 R51, -RZ, R52.reuse.H0_H0 ;  /* 0x20000034ff337230 */ /* 0x100fe20000004100 */
[----:B------:R-:W-:Y:S01]  /*77e0*/  F2FP.SATFINITE.E5M2.F32.PACK_AB_MERGE_C R105, R7, R3, RZ ;  /* 0x000000030769723e */ /* 0x000fe200048060ff */
[C---:B------:R-:W-:Y:S01]  /*77f0*/  FFMA R11, R41.reuse, R48, R11 ;  /* 0x00000030290b7223 */ /* 0x040fe2000000000b */
[C---:B------:R-:W-:Y:S01]  /*7800*/  FFMA R8, R41.reuse, R49, R8 ;  /* 0x0000003129087223 */ /* 0x040fe20000000008 */
[----:B------:R-:W-:Y:S01]  /*7810*/  FFMA R9, R41, R50, R9 ;  /* 0x0000003229097223 */ /* 0x000fe20000000009 */
[----:B-1----:R-:W-:Y:S01]  /*7820*/  F2FP.SATFINITE.E5M2.F32.PACK_AB_MERGE_C R108, R2, R0, R105 ;  /* 0x00000000026c723e */ /* 0x002fe20004806069 */
[----:B------:R-:W-:Y:S01]  /*7830*/  HADD2.F32 R52, -RZ, R52.H1_H1 ;  /* 0x30000034ff347230 */ /* 0x000fe20000004100 */
[----:B------:R-:W-:Y:S01]  /*7840*/  F2FP.SATFINITE.E5M2.F32.PACK_AB_MERGE_C R109, R11, R6, RZ ;  /* 0x000000060b6d723e */ /* 0x000fe200048060ff */
[C---:B------:R-:W-:Y:S01]  /*7850*/  FMUL R10, R38.reuse, R14 ;  /* 0x0000000e260a7220 */ /* 0x040fe20000400000 */
[C---:B------:R-:W-:Y:S01]  /*7860*/  FMUL R15, R38.reuse, R15 ;  /* 0x0000000f260f7220 */ /* 0x040fe20000400000 */
[--C-:B------:R-:W-:Y:S01]  /*7870*/  HADD2.F32 R55, -RZ, R56.reuse.H0_H0 ;  /* 0x20000038ff377230 */ /* 0x100fe20000004100 */
[----:B------:R-:W-:Y:S01]  /*7880*/  F2FP.SATFINITE.E5M2.F32.PACK_AB_MERGE_C R109, R5, R4, R109 ;  /* 0x00000004056d723e */ /* 0x000fe2000480606d */
[C---:B------:R-:W-:Y:S01]  /*7890*/  FFMA R10, R41.reuse, R51, R10 ;  /* 0x00000033290a7223 */ /* 0x040fe2000000000a */
[C---:B------:R-:W-:Y:S01]  /*78a0*/  FFMA R15, R41.reuse, R52, R15 ;  /* 0x00000034290f7223 */ /* 0x040fe2000000000f */
[C---:B------:R-:W-:Y:S01]  /*78b0*/  FFMA R12, R41.reuse, R53, R12 ;  /* 0x00000035290c7223 */ /* 0x040fe2000000000c */
[C---:B------:R-:W-:Y:S01]  /*78c0*/  FFMA R13, R41.reuse, R54, R13 ;  /* 0x00000036290d7223 */ /* 0x040fe2000000000d */
[----:B------:R-:W-:Y:S02]  /*78d0*/  HADD2.F32 R56, -RZ, R56.H1_H1 ;  /* 0x30000038ff387230 */ /* 0x000fe40000004100 */
[C---:B------:R-:W-:Y:S01]  /*78e0*/  FMUL R14, R38.reuse, R18 ;  /* 0x00000012260e7220 */ /* 0x040fe20000400000 */
[C---:B------:R-:W-:Y:S01]  /*78f0*/  FMUL R19, R38.reuse, R19 ;  /* 0x0000001326137220 */ /* 0x040fe20000400000 */
[--C-:B------:R-:W-:Y:S02]  /*7900*/  HADD2.F32 R59, -RZ, R60.reuse.H0_H0 ;  /* 0x2000003cff3b7230 */ /* 0x100fe40000004100 */
[C---:B------:R-:W-:Y:S01]  /*7910*/  FMUL R18, R38.reuse, R22 ;  /* 0x0000001626127220 */ /* 0x040fe20000400000 */
[C---:B------:R-:W-:Y:S01]  /*7920*/  FFMA R14, R41.reuse, R55, R14 ;  /* 0x00000037290e7223 */ /* 0x040fe2000000000e */
[----:B------:R-:W-:Y:S02]  /*7930*/  HADD2.F32 R60, -RZ, R60.H1_H1 ;  /* 0x3000003cff3c7230 */ /* 0x000fe40000004100 */
        /* <DEDUP_REMOVED lines=54> */
[----:B------:R-:W-:Y:S02]  /*7ca0*/  UIADD3 UR4, UP0, UPT, UR60, 0x680, URZ ;  /* 0x000006803c047890 */ /* 0x000fe4000ff1e0ff */
[----:B------:R-:W-:Y:S02]  /*7cb0*/  UIADD3 UR9, UPT, UPT, UR49, 0x40, URZ ;  /* 0x0000004031097890 */ /* 0x000fe4000fffe0ff */
[----:B------:R-:W-:Y:S02]  /*7cc0*/  UIADD3 UR8, UPT, UPT, UR44, 0x5200, URZ ;  /* 0x000052002c087890 */ /* 0x000fe4000fffe0ff */
[----:B------:R-:W-:Y:S01]  /*7cd0*/  UIADD3.X UR5, UPT, UPT, URZ, UR61, URZ, UP0, !UPT ;  /* 0x0000003dff057290 */ /* 0x000fe200087fe4ff */
[----:B------:R-:W-:Y:S01]  /*7ce0*/  UMOV UR10, UR50 ;  /* 0x00000032000a7c82 */ /* 0x000fe20008000000 */
[----:B------:R-:W-:Y:S07]  /*7cf0*/  UMOV UR11, UR36 ;  /* 0x00000024000b7c82 */ /* 0x000fee0008000000 */
[----:B------:R2:W-:Y:S01]  /*7d00*/  UTMASTG.3D [UR8], [UR4] ;  /* 0x00000008040073b5 */ /* 0x0005e20008010000 */
[----:B------:R0:W-:Y:S01]  /*7d10*/  UTMACMDFLUSH ;  /* 0x00000000000079b7 */ /* 0x0001e20000000000 */
[----:B--2---:R-:W-:Y:S04]  /*7d20*/  DEPBAR.LE SB0, 0x1 ;  /* 0x000080400000791a */ /* 0x004fe80000000000 */
.L_x_115:
[----:B------:R-:W-:Y:S05]  /*7d30*/  BSYNC.RECONVERGENT B0 ;  /* 0x0000000000007941 */ /* 0x000fea0003800200 */
.L_x_114:
        /* <DEDUP_REMOVED lines=16> */
.L_x_119:
[----:B------:R-:W-:Y:S05]  /*7e40*/  BSYNC B0 ;  /* 0x0000000000007941 */ /* 0x000fea0003800000 */
.L_x_118:
        /* <DEDUP_REMOVED lines=17> */
.L_x_117:
[----:B------:R-:W-:Y:S05]  /*7f60*/  BSYNC B1 ;  /* 0x0000000000017941 */ /* 0x000fea0003800000 */
.L_x_116:
        /* <DEDUP_REMOVED lines=21> */
.L_x_121:
        /* <DEDUP_REMOVED lines=18> */
[----:B------:R-:W-:Y:S01]  /*81e0*/  ISETP.NE.AND P6, PT, R103, RZ, PT ;  /* 0x000000ff6700720c */ /* 0x000fe20003fc5270 */
[--C-:B------:R-:W-:Y:S01]  /*81f0*/  HADD2.F32 R49, -RZ, R50.reuse.H0_H0 ;  /* 0x20000032ff317230 */ /* 0x100fe20000004100 */
[----:B----4-:R-:W-:Y:S01]  /*8200*/  F2FP.F16.E5M2.UNPACK_B R58, R76 ;  /* 0x0000004cff3a723e */ /* 0x010fe200020004ff */
[----:B------:R-:W-:Y:S01]  /*8210*/  HADD2.F32 R50, -RZ, R50.H1_H1 ;  /* 0x30000032ff327230 */ /* 0x000fe20000004100 */
[----:B------:R-:W-:Y:S01]  /*8220*/  F2FP.F16.E5M2.UNPACK_B R62, R77 ;  /* 0x0000004dff3e723e */ /* 0x000fe200020004ff */
[--C-:B------:R-:W-:Y:S01]  /*8230*/  HADD2.F32 R53, -RZ, R54.reuse.H0_H0 ;  /* 0x20000036ff357230 */ /* 0x100fe20000004100 */
[----:B------:R-:W-:Y:S01]  /*8240*/  F2FP.F16.E5M2.UNPACK_B R66, R78 ;  /* 0x0000004eff42723e */ /* 0x000fe200020004ff */
[----:B------:R-:W-:Y:S01]  /*8250*/  HADD2.F32 R54, -RZ, R54.H1_H1 ;  /* 0x30000036ff367230 */ /* 0x000fe20000004100 */
[----:B------:R-:W-:Y:S01]  /*8260*/  F2FP.F16.E5M2.UNPACK_B R70, R79 ;  /* 0x0000004fff46723e */ /* 0x000fe200020004ff */
[--C-:B------:R-:W-:Y:S01]  /*8270*/  HADD2.F32 R57, -RZ, R58.reuse.H0_H0 ;  /* 0x2000003aff397230 */ /* 0x100fe20000004100 */
[----:B------:R-:W-:Y:S01]  /*8280*/  F2FP.F16.E5M2.UNPACK_B R56, R75.H1 ;  /* 0x0000004bff38723e */ /* 0x000fe200030004ff */
[----:B------:R-:W-:Y:S01]  /*8290*/  HADD2.F32 R58, -RZ, R58.H1_H1 ;  /* 0x3000003aff3a7230 */ /* 0x000fe20000004100 */
[----:B------:R-:W-:Y:S01]  /*82a0*/  F2FP.F16.E5M2.UNPACK_B R60, R76.H1 ;  /* 0x0000004cff3c723e */ /* 0x000fe200030004ff */
[--C-:B------:R-:W-:Y:S01]  /*82b0*/  HADD2.F32 R61, -RZ, R62.reuse.H0_H0 ;  /* 0x2000003eff3d7230 */ /* 0x100fe20000004100 */
[----:B------:R-:W-:Y:S01]  /*82c0*/  F2FP.F16.E5M2.UNPACK_B R64, R77.H1 ;  /* 0x0000004dff40723e */ /* 0x000fe200030004ff */
[----:B------:R-:W-:Y:S01]  /*82d0*/  HADD2.F32 R62, -RZ, R62.H1_H1 ;  /* 0x3000003eff3e7230 */ /* 0x000fe20000004100 */
[----:B------:R-:W-:Y:S01]  /*82e0*/  F2FP.F16.E5M2.UNPACK_B R68, R78.H1 ;  /* 0x0000004eff44723e */ /* 0x000fe200030004ff */
        /* <DEDUP_REMOVED lines=112> */
[----:B------:R-:W-:Y:S02]  /*89f0*/  UIADD3 UR4, UPT, UPT, UR44, 0x4200, URZ ;  /* 0x000042002c047890 */ /* 0x000fe4000fffe0ff */
[----:B------:R-:W-:Y:S01]  /*8a00*/  UIADD3 UR9, UPT, UPT, UR49, 0x80, URZ ;  /* 0x0000008031097890 */ /* 0x000fe2000fffe0ff */
[----:B------:R-:W-:Y:S01]  /*8a10*/  UMOV UR10, UR50 ;  /* 0x00000032000a7c82 */ /* 0x000fe20008000000 */
[----:B------:R-:W-:Y:S02]  /*8a20*/  UMOV UR11, UR36 ;  /* 0x00000024000b7c82 */ /* 0x000fe40008000000 */
        /* <DEDUP_REMOVED lines=8> */
.L_x_123:
[----:B------:R-:W-:Y:S05]  /*8ab0*/  BSYNC.RECONVERGENT B0 ;  /* 0x0000000000007941 */ /* 0x000fea0003800200 */
.L_x_122:
        /* <DEDUP_REMOVED lines=16> */
.L_x_127:
[----:B------:R-:W-:Y:S05]  /*8bc0*/  BSYNC B0 ;  /* 0x0000000000007941 */ /* 0x000fea0003800000 */
.L_x_126:
        /* <DEDUP_REMOVED lines=17> */
.L_x_125:
[----:B------:R-:W-:Y:S05]  /*8ce0*/  BSYNC B1 ;  /* 0x0000000000017941 */ /* 0x000fea0003800000 */
.L_x_124:
        /* <DEDUP_REMOVED lines=21> */
.L_x_129:
[----:B------:R-:W-:Y:S01]  /*8e40*/  ISETP.NE.AND P0, PT, R99, RZ, PT ;  /* 0x000000ff6300720c */ /* 0x000fe20003f05270 */
[----:B------:R-:W-:Y:S05]  /*8e50*/  WARPSYNC.ALL ;  /* 0x0000000000007948 */ /* 0x000fea0003800000 */
[----:B------:R-:W-:Y:S01]  /*8e60*/  R2UR UR4, R39 ;  /* 0x00000000270472ca */ /* 0x000fe200000e0000 */
[----:B------:R-:W2:Y:S01]  /*8e70*/  S2UR UR6, SR_CgaCtaId ;  /* 0x00000000000679c3 */ /* 0x000ea20000008800 */
[-C--:B------:R-:W-:Y:S01]  /*8e80*/  F2FP.F16.E5M2.UNPACK_B R42, R72.reuse ;  /* 0x00000048ff2a723e */ /* 0x080fe200020004ff */
[----:B------:R-:W-:Y:S01]  /*8e90*/  BSSY.RECONVERGENT B0, `(.L_x_130) ;  /* 0x000009b000007945 */ /* 0x000fe20003800200 */
[----:B------:R-:W-:Y:S02]  /*8ea0*/  F2FP.F16.E5M2.UNPACK_B R72, R72.H1 ;  /* 0x00000048ff48723e */ /* 0x000fe400030004ff */
[-C--:B------:R-:W-:Y:S01]  /*8eb0*/  F2FP.F16.E5M2.UNPACK_B R46, R73.reuse ;  /* 0x00000049ff2e723e */ /* 0x080fe200020004ff */
[--C-:B------:R-:W-:Y:S01]  /*8ec0*/  HADD2.F32 R40, -RZ, R42.reuse.H0_H0 ;  /* 0x2000002aff287230 */ /* 0x100fe20000004100 */
[----:B------:R-:W-:Y:S01]  /*8ed0*/  F2FP.F16.E5M2.UNPACK_B R73, R73.H1 ;  /* 0x00000049ff49723e */ /* 0x000fe200030004ff */
[----:B------:R-:W-:Y:S01]  /*8ee0*/  HADD2.F32 R42, -RZ, R42.H1_H1 ;  /* 0x3000002aff2a7230 */ /* 0x000fe20000004100 */
[-C--:B------:R-:W-:Y:S01]  /*8ef0*/  F2FP.F16.E5M2.UNPACK_B R50, R74.reuse ;  /* 0x0000004aff32723e */ /* 0x080fe200020004ff */
[----:B------:R-:W-:Y:S01]  /*8f00*/  HADD2.F32 R43, -RZ, R72.H0_H0 ;  /* 0x20000048ff2b7230 */ /* 0x000fe20000004100 */
[----:B------:R-:W-:Y:S01]  /*8f10*/  F2FP.F16.E5M2.UNPACK_B R74, R74.H1 ;  /* 0x0000004aff4a723e */ /* 0x000fe200030004ff */
[----:B------:R-:W-:Y:S01]  /*8f20*/  LDTM.16dp32bit_t0_t15.x32 R4, tmem[UR4+0xc0] ;  /* 0x0000c004000479ee */ /* 0x000fe20008a80000 */
[----:B------:R-:W3:Y:S01]  /*8f30*/  LDTM.16dp32bit_t16_t31.x32 R4, tmem[UR4+0xe0] ;  /* 0x0000e004000479ee */ /* 0x000ee20008aa0000 */
[----:B------:R-:W-:Y:S01]  /*8f40*/  NOP ;  /* 0x0000000000007918 */ /* 0x000fe20000000000 */
[--C-:B------:R-:W-:Y:S01]  /*8f50*/  HADD2.F32 R45, -RZ, R46.reuse.H0_H0 ;  /* 0x2000002eff2d7230 */ /* 0x100fe20000004100 */
[----:B------:R-:W-:Y:S01]  /*8f60*/  R2UR UR5, R71 ;  /* 0x00000000470572ca */ /* 0x000fe200000e0000 */
[----:B------:R-:W-:Y:S01]  /*8f70*/  HADD2.F32 R46, -RZ, R46.H1_H1 ;  /* 0x3000002eff2e7230 */ /* 0x000fe20000004100 */
[----:B------:R-:W-:Y:S01]  /*8f80*/  F2FP.F16.E5M2.UNPACK_B R54, R75 ;  /* 0x0000004bff36723e */ /* 0x000fe200020004ff */
        /* <DEDUP_REMOVED lines=10> */
[----:B------:R-:W-:Y:S01]  /*9030*/  UIADD3 UR4, UPT, UPT, UR5, 0xe0, URZ ;  /* 0x000000e005047890 */ /* 0x000fe2000fffe0ff */
[----:B------:R-:W-:Y:S01]  /*9040*/  HADD2.F32 R59, -RZ, R58.H1_H1 ;  /* 0x3000003aff3b7230 */ /* 0x000fe20000004100 */
[----:B------:R-:W-:Y:S01]  /*9050*/  F2FP.F16.E5M2.UNPACK_B R76, R76.H1 ;  /* 0x0000004cff4c723e */ /* 0x000fe200030004ff */
[--C-:B------:R-:W-:Y:S01]  /*9060*/  HADD2.F32 R60, -RZ, R62.reuse.H0_H0 ;  /* 0x2000003eff3c7230 */ /* 0x100fe20000004100 */
[----:B------:R-:W-:Y:S01]  /*9070*/  F2FP.F16.E5M2.UNPACK_B R77, R77.H1 ;  /* 0x0000004dff4d723e */ /* 0x000fe200030004ff */
[----:B------:R-:W-:Y:S01]  /*9080*/  HADD2.F32 R63, -RZ, R62.H1_H1 ;  /* 0x3000003eff3f7230 */ /* 0x000fe20000004100 */
[----:B------:R-:W-:Y:S01]  /*9090*/  F2FP.F16.E5M2.UNPACK_B R78, R78.H1 ;  /* 0x0000004eff4e723e */ /* 0x000fe200030004ff */
[--C-:B------:R-:W-:Y:S01]  /*90a0*/  HADD2.F32 R64, -RZ, R66.reuse.H0_H0 ;  /* 0x20000042ff407230 */ /* 0x100fe20000004100 */
[----:B--2---:R-:W-:Y:S01]  /*90b0*/  UPRMT UR4, UR6, 0x654, UR4 ;  /* 0x0000065406047896 */ /* 0x004fe20008000004 */
[C---:B---3--:R-:W-:Y:S01]  /*90c0*/  FMUL R4, R38.reuse, R4 ;  /* 0x0000000426047220 */ /* 0x048fe20000400000 */
[C---:B------:R-:W-:Y:S01]  /*90d0*/  FMUL R5, R38.reuse, R5 ;  /* 0x0000000526057220 */ /* 0x040fe20000400000 */
[C---:B------:R-:W-:Y:S01]  /*90e0*/  FMUL R8, R38.reuse, R8 ;  /* 0x0000000826087220 */ /* 0x040fe20000400000 */
[C---:B------:R-:W-:Y:S01]  /*90f0*/  FMUL R9, R38.reuse, R9 ;  /* 0x0000000926097220 */ /* 0x040fe20000400000 */
[C---:B------:R-:W-:Y:S01]  /*9100*/  FFMA R4, R41.reuse, R40, R4 ;  /* 0x0000002829047223 */ /* 0x040fe20000000004 */
[C---:B------:R-:W-:Y:S01]  /*9110*/  FFMA R5, R41.reuse, R42, R5 ;  /* 0x0000002a29057223 */ /* 0x040fe20000000005 */
[C---:B------:R-:W-:Y:S01]  /*9120*/  FMUL R12, R38.reuse, R12 ;  /* 0x0000000c260c7220 */ /* 0x040fe20000400000 */
[C---:B------:R-:W-:Y:S01]  /*9130*/  FMUL R13, R38.reuse, R13 ;  /* 0x0000000d260d7220 */ /* 0x040fe20000400000 */
[----:B------:R-:W-:Y:S01]  /*9140*/  SYNCS.ARRIVE.TRANS64.RED.A1T0 RZ, [UR4], RZ ;  /* 0x000000ffffff79a7 */ /* 0x000fe20008100404 */
[C---:B------:R-:W-:Y:S01]  /*9150*/  FMUL R16, R38.reuse, R16 ;  /* 0x0000001026107220 */ /* 0x040fe20000400000 */
[C---:B------:R-:W-:Y:S01]  /*9160*/  FMUL R17, R38.reuse, R17 ;  /* 0x0000001126117220 */ /* 0x040fe20000400000 */
[C---:B------:R-:W-:Y:S01]  /*9170*/  FMUL R0, R38.reuse, R20 ;  /* 0x0000001426007220 */ /* 0x040fe20000400000 */
[C---:B------:R-:W-:Y:S01]  /*9180*/  FMUL R2, R38.reuse, R21 ;  /* 0x0000001526027220 */ /* 0x040fe20000400000 */
[C---:B------:R-:W-:Y:S01]  /*9190*/  FMUL R20, R38.reuse, R25 ;  /* 0x0000001926147220 */ /* 0x040fe20000400000 */
[----:B------:R-:W-:Y:S02]  /*91a0*/  HADD2.F32 R67, -RZ, R66.H1_H1 ;  /* 0x30000042ff437230 */ /* 0x000fe40000004100 */
[C---:B------:R-:W-:Y:S01]  /*91b0*/  FMUL R6, R38.reuse, R6 ;  /* 0x0000000626067220 */ /* 0x040fe20000400000 */
[----:B------:R-:W-:Y:S02]  /*91c0*/  HADD2.F32 R44, -RZ, R72.H1_H1 ;  /* 0x30000048ff2c7230 */ /* 0x000fe40000004100 */
[C---:B------:R-:W-:Y:S01]  /*91d0*/  FMUL R7, R38.reuse, R7 ;  /* 0x0000000726077220 */ /* 0x040fe20000400000 */
[--C-:B------:R-:W-:Y:S02]  /*91e0*/  HADD2.F32 R47, -RZ, R73.reuse.H0_H0 ;  /* 0x20000049ff2f7230 */ /* 0x100fe40000004100 */
[C---:B------:R-:W-:Y:S01]  /*91f0*/  FFMA R6, R41.reuse, R43, R6 ;  /* 0x0000002b29067223 */ /* 0x040fe20000000006 */
[--C-:B------:R-:W-:Y:S02]  /*9200*/  HADD2.F32 R40, -RZ, R68.reuse.H0_H0 ;  /* 0x20000044ff287230 */ /* 0x100fe40000004100 */
[C---:B------:R-:W-:Y:S01]  /*9210*/  FFMA R7, R41.reuse, R44, R7 ;  /* 0x0000002c29077223 */ /* 0x040fe20000000007 */
[C---:B------:R-:W-:Y:S01]  /*9220*/  FFMA R8, R41.reuse, R45, R8 ;  /* 0x0000002d29087223 */ /* 0x040fe20000000008 */
[----:B------:R-:W-:Y:S01]  /*9230*/  FFMA R9, R41, R46, R9 ;  /* 0x0000002e29097223 */ /* 0x000fe20000000009 */
[----:B------:R-:W-:Y:S02]  /*9240*/  HADD2.F32 R43, -RZ, R68.H1_H1 ;  /* 0x30000044ff2b7230 */ /* 0x000fe40000004100 */
[C---:B------:R-:W-:Y:S01]  /*9250*/  FMUL R10, R38.reuse, R10 ;  /* 0x0000000a260a7220 */ /* 0x040fe20000400000 */
[----:B------:R-:W-:Y:S01]  /*9260*/  HADD2.F32 R48, -RZ, R73.H1_H1 ;  /* 0x30000049ff307230 */ /* 0x000fe20000004100 */
[----:B------:R-:W-:Y:S01]  /*9270*/  F2FP.SATFINITE.E5M2.F32.PACK_AB_MERGE_C R104, R7, R6, RZ ;  /* 0x000000060768723e */ /* 0x000fe200048060ff */
[C---:B------:R-:W-:Y:S01]  /*9280*/  FMUL R7, R38.reuse, R24 ;  /* 0x0000001826077220 */ /* 0x040fe20000400000 */
[----:B------:R-:W-:Y:S01]  /*9290*/  FFMA R10, R41, R47, R10 ;  /* 0x0000002f290a7223 */ /* 0x000fe2000000000a */
[C---:B------:R-:W-:Y:S01]  /*92a0*/  FMUL R24, R38.reuse, R29 ;  /* 0x0000001d26187220 */ /* 0x040fe20000400000 */
[----:B------:R-:W-:Y:S01]  /*92b0*/  F2FP.SATFINITE.E5M2.F32.PACK_AB_MERGE_C R104, R5, R4, R104 ;  /* 0x000000040568723e */ /* 0x000fe20004806068 */
[C---:B------:R-:W-:Y:S01]  /*92c0*/  FMUL R11, R38.reuse, R11 ;  /* 0x0000000b260b7220 */ /* 0x040fe20000400000 */
[--C-:B------:R-:W-:Y:S02]  /*92d0*/  HADD2.F32 R51, -RZ, R74.reuse.H0_H0 ;  /* 0x2000004aff337230 */ /* 0x100fe40000004100 */
[C---:B------:R-:W-:Y:S01]  /*92e0*/  FMUL R14, R38.reuse, R14 ;  /* 0x0000000e260e7220 */ /* 0x040fe20000400000 */
[----:B------:R-:W-:Y:S02]  /*92f0*/  HADD2.F32 R52, -RZ, R74.H1_H1 ;  /* 0x3000004aff347230 */ /* 0x000fe40000004100 */
[C---:B------:R-:W-:Y:S01]  /*9300*/  FFMA R11, R41.reuse, R48, R11 ;  /* 0x00000030290b7223 */ /* 0x040fe2000000000b */
[C---:B------:R-:W-:Y:S01]  /*9310*/  FFMA R12, R41.reuse, R49, R12 ;  /* 0x00000031290c7223 */ /* 0x040fe2000000000c */
[C---:B------:R-:W-:Y:S01]  /*9320*/  FFMA R13, R41.reuse, R50, R13 ;  /* 0x00000032290d7223 */ /* 0x040fe2000000000d */
[----:B------:R-:W-:Y:S01]  /*9330*/  FFMA R14, R41, R51, R14 ;  /* 0x00000033290e7223 */ /* 0x000fe2000000000e */
[C---:B------:R-:W-:Y:S01]  /*9340*/  FMUL R15, R38.reuse, R15 ;  /* 0x0000000f260f7220 */ /* 0x040fe20000400000 */
[--C-:B------:R-:W-:Y:S01]  /*9350*/  HADD2.F32 R55, -RZ, R75.reuse.H0_H0 ;  /* 0x2000004bff377230 */ /* 0x100fe20000004100 */
[----:B------:R-:W-:Y:S01]  /*9360*/  F2FP.SATFINITE.E5M2.F32.PACK_AB_MERGE_C R105, R11, R10, RZ ;  /* 0x0000000a0b69723e */ /* 0x000fe200048060ff */
[----:B------:R-:W-:Y:S02]  /*9370*/  HADD2.F32 R56, -RZ, R75.H1_H1 ;  /* 0x3000004bff387230 */ /* 0x000fe40000004100 */
[C---:B------:R-:W-:Y:S01]  /*9380*/  FFMA R15, R41.reuse, R52, R15 ;  /* 0x00000034290f7223 */ /* 0x040fe2000000000f */
[----:B------:R-:W-:Y:S01]  /*9390*/  FFMA R16, R41, R53, R16 ;  /* 0x0000003529107223 */ /* 0x000fe20000000010 */
[----:B------:R-:W-:Y:S01]  /*93a0*/  F2FP.SATFINITE.E5M2.F32.PACK_AB_MERGE_C R105, R9, R8, R105 ;  /* 0x000000080969723e */ /* 0x000fe20004806069 */
[----:B------:R-:W-:Y:S01]  /*93b0*/  FFMA R17, R41, R54, R17 ;  /* 0x0000003629117223 */ /* 0x000fe20000000011 */
[C---:B------:R-:W-:Y:S01]  /*93c0*/  FMUL R18, R38.reuse, R18 ;  /* 0x0000001226127220 */ /* 0x040fe20000400000 */
[----:B------:R-:W-:Y:S01]  /*93d0*/  F2FP.SATFINITE.E5M2.F32.PACK_AB_MERGE_C R106, R15, R14, RZ ;  /* 0x0000000e0f6a723e */ /* 0x000fe200048060ff */
[C---:B------:R-:W-:Y:S01]  /*93e0*/  FMUL R19, R38.reuse, R19 ;  /* 0x0000001326137220 */ /* 0x040fe20000400000 */
[--C-:B------:R-:W-:Y:S02]  /*93f0*/  HADD2.F32 R58, -RZ, R76.reuse.H0_H0 ;  /* 0x2000004cff3a7230 */ /* 0x100fe40000004100 */
[----:B------:R-:W-:Y:S01]  /*9400*/  FFMA R18, R41, R55, R18 ;  /* 0x0000003729127223 */ /* 0x000fe20000000012 */
[----:B------:R-:W-:Y:S01]  /*9410*/  F2FP.SATFINITE.E5M2.F32.PACK_AB_MERGE_C R106, R13, R12, R106 ;  /* 0x0000000c0d6a723e */ /* 0x000fe2000480606a */
[C---:B------:R-:W-:Y:S01]  /*9420*/  FFMA R19, R41.reuse, R56, R19 ;  /* 0x0000003829137223 */ /* 0x040fe20000000013 */
[----:B------:R-:W-:Y:S02]  /*9430*/  HADD2.F32 R61, -RZ, R76.H1_H1 ;  /* 0x3000004cff3d7230 */ /* 0x000fe40000004100 */
[C---:B------:R-:W-:Y:S01]  /*9440*/  FMUL R3, R38.reuse, R22 ;  /* 0x0000001626037220 */ /* 0x040fe20000400000 */
        /* <DEDUP_REMOVED lines=10> */
[C---:B------:R-:W-:Y:S01]  /*94f0*/  FMUL R23, R38.reuse, R28 ;  /* 0x0000001c26177220 */ /* 0x040fe20000400000 */
[----:B------:R-:W-:Y:S01]  /*9500*/  F2FP.F16.E5M2.UNPACK_B R79, R79.H1 ;  /* 0x0000004fff4f723e */ /* 0x000fe200030004ff */
        /* <DEDUP_REMOVED lines=9> */
[C---:B------:R-:W-:Y:S01]  /*95a0*/  FFMA R24, R41.reuse, R67, R24 ;  /* 0x0000004329187223 */ /* 0x040fe20000000018 */
[C---:B------:R-:W-:Y:S01]  /*95b0*/  FMUL R28, R38.reuse, R33 ;  /* 0x00000021261c7220 */ /* 0x040fe20000400000 */
[--C-:B------:R-:W-:Y:S02]  /*95c0*/  HADD2.F32 R42, -RZ, R79.reuse.H0_H0 ;  /* 0x2000004fff2a7230 */ /* 0x100fe40000004100 */
[C---:B------:R-:W-:Y:S01]  /*95d0*/  FFMA R25, R41.reuse, R66, R25 ;  /* 0x0000004229197223 */ /* 0x040fe20000000019 */
[----:B------:R-:W-:Y:S02]  /*95e0*/  HADD2.F32 R71, -RZ, R79.H1_H1 ;  /* 0x3000004fff477230 */ /* 0x000fe40000004100 */
[C---:B------:R-:W-:Y:S01]  /*95f0*/  FMUL R29, R38.reuse, R34 ;  /* 0x00000022261d7220 */ /* 0x040fe20000400000 */
[----:B------:R-:W-:Y:S01]  /*9600*/  FFMA R26, R41, R69, R26 ;  /* 0x00000045291a7223 */ /* 0x000fe2000000001a */
[----:B------:R-:W-:Y:S01]  /*9610*/  FMUL R30, R38, R35 ;  /* 0x00000023261e7220 */ /* 0x000fe20000400000 */
[----:B------:R-:W-:Y:S01]  /*9620*/  F2FP.SATFINITE.E5M2.F32.PACK_AB_MERGE_C R107, R19, R18, RZ ;  /* 0x00000012136b723e */ /* 0x000fe200048060ff */
[C---:B------:R-:W-:Y:S01]  /*9630*/  FFMA R27, R41.reuse, R40, R27 ;  /* 0x00000028291b7223 */ /* 0x040fe2000000001b */
[C---:B------:R-:W-:Y:S01]  /*9640*/  FFMA R28, R41.reuse, R43, R28 ;  /* 0x0000002b291c7223 */ /* 0x040fe2000000001c */
[C---:B------:R-:W-:Y:S01]  /*9650*/  FFMA R29, R41.reuse, R42, R29 ;  /* 0x0000002a291d7223 */ /* 0x040fe2000000001d */
[----:B------:R-:W-:Y:S01]  /*9660*/  FFMA R30, R41, R71, R30 ;  /* 0x00000047291e7223 */ /* 0x000fe2000000001e */
[----:B------:R-:W-:Y:S02]  /*9670*/  F2FP.SATFINITE.E5M2.F32.PACK_AB_MERGE_C R107, R17, R16, R107 ;  /* 0x00000010116b723e */ /* 0x000fe4000480606b */
[----:B------:R-:W-:Y:S02]  /*9680*/  F2FP.SATFINITE.E5M2.F32.PACK_AB_MERGE_C R3, R6, R3, RZ ;  /* 0x000000030603723e */ /* 0x000fe400048060ff */
[----:B-1----:R-:W-:Y:S01]  /*9690*/  F2FP.SATFINITE.E5M2.F32.PACK_AB_MERGE_C R109, R22, R21, RZ ;  /* 0x00000015166d723e */ /* 0x002fe200048060ff */
[----:B------:R1:W-:Y:S01]  /*96a0*/  STS.128 [R88+UR44+0x5200], R104 ;  /* 0x0052006858007988 */ /* 0x0003e20008000c2c */
[----:B------:R-:W-:Y:S02]  /*96b0*/  F2FP.SATFINITE.E5M2.F32.PACK_AB_MERGE_C R64, R26, R25, RZ ;  /* 0x000000191a40723e */ /* 0x000fe400048060ff */
[----:B------:R-:W-:Y:S02]  /*96c0*/  F2FP.SATFINITE.E5M2.F32.PACK_AB_MERGE_C R67, R30, R29, RZ ;  /* 0x0000001d1e43723e */ /* 0x000fe400048060ff */
[----:B------:R-:W-:Y:S02]  /*96d0*/  F2FP.SATFINITE.E5M2.F32.PACK_AB_MERGE_C R108, R2, R0, R3 ;  /* 0x00000000026c723e */ /* 0x000fe40004806003 */
[----:B------:R-:W-:Y:S02]  /*96e0*/  F2FP.SATFINITE.E5M2.F32.PACK_AB_MERGE_C R109, R20, R7, R109 ;  /* 0x00000007146d723e */ /* 0x000fe4000480606d */
[----:B------:R-:W-:Y:S02]  /*96f0*/  F2FP.SATFINITE.E5M2.F32.PACK_AB_MERGE_C R110, R24, R23, R64 ;  /* 0x00000017186e723e */ /* 0x000fe40004806040 */
[----:B------:R-:W-:Y:S02]  /*9700*/  F2FP.SATFINITE.E5M2.F32.PACK_AB_MERGE_C R111, R28, R27, R67 ;  /* 0x0000001b1c6f723e */ /* 0x000fe40004806043 */
[----:B------:R-:W-:Y:S03]  /*9710*/  IADD3 R36, PT, PT, R36, 0x1, RZ ;  /* 0x0000000124247810 */ /* 0x000fe60007ffe0ff */
        /* <DEDUP_REMOVED lines=18> */
.L_x_131:
[----:B------:R-:W-:Y:S05]  /*9840*/  BSYNC.RECONVERGENT B0 ;  /* 0x0000000000007941 */ /* 0x000fea0003800200 */
.L_x_130:
[----:B------:R-:W-:Y:S01]  /*9850*/  BAR.SYNC.DEFER_BLOCKING 0x1, 0x80 ;  /* 0x0042000000007b1d */ /* 0x000fe20000010000 */
[C---:B------:R-:W-:Y:S01]  /*9860*/  ISETP.NE.AND P0, PT, R91.reuse, 0x2, PT ;  /* 0x000000025b00780c */ /* 0x040fe20003f05270 */
[----:B------:R-:W-:Y:S01]  /*9870*/  UISETP.NE.AND UP0, UPT, UR45, URZ, UPT ;  /* 0x000000ff2d00728c */ /* 0x000fe2000bf05270 */
[----:B------:R-:W-:Y:S01]  /*9880*/  ISETP.NE.AND P1, PT, R36, 0x4, PT ;  /* 0x000000042400780c */ /* 0x000fe20003f25270 */
[----:B------:R-:W-:Y:S01]  /*9890*/  UIADD3 UR20, UPT, UPT, UR37, UR59, URZ ;  /* 0x0000003b25147290 */ /* 0x000fe2000fffe0ff */
[----:B------:R-:W-:Y:S01]  /*98a0*/  SEL R5, RZ, 0x1, P0 ;  /* 0x00000001ff057807 */ /* 0x000fe20000000000 */
[----:B------:R-:W-:Y:S01]  /*98b0*/  UIADD3 UR16, UPT, UPT, UR38, UR62, URZ ;  /* 0x0000003e26107290 */ /* 0x000fe2000fffe0ff */
[----:B------:R-:W-:Y:S02]  /*98c0*/  SEL R3, RZ, 0x1, P1 ;  /* 0x00000001ff037807 */ /* 0x000fe40000800000 */
[----:B------:R-:W-:Y:S02]  /*98d0*/  LOP3.LUT R94, R94, R5, RZ, 0x3c, !PT ;  /* 0x000000055e5e7212 */ /* 0x000fe400078e3cff */
[----:B------:R-:W-:Y:S02]  /*98e0*/  LOP3.LUT R96, R96, R3, RZ, 0x3c, !PT ;  /* 0x0000000360607212 */ /* 0x000fe400078e3cff */
[----:B------:R-:W-:Y:S02]  /*98f0*/  SEL R91, R91, RZ, P0 ;  /* 0x000000ff5b5b7207 */ /* 0x000fe40000000000 */
[----:B------:R-:W-:Y:S01]  /*9900*/  SEL R36, R36, RZ, P1 ;  /* 0x000000ff24247207 */ /* 0x000fe20000800000 */
[----:B------:R-:W-:Y:S01]  /*9910*/  UMOV UR36, UR58 ;  /* 0x0000003a00247c82 */ /* 0x000fe20008000000 */
[----:B------:R-:W-:Y:S05]  /*9920*/  BRA.U UP0, `(.L_x_132) ;  /* 0xffffffb900f87547 */ /* 0x000fea000b83ffff */
[----:B------:R-:W-:Y:S05]  /*9930*/  EXIT ;  /* 0x000000000000794d */ /* 0x000fea0003800000 */
.L_x_24:
[----:B-1----:R1:W2:Y:S02]  /*9940*/  SYNCS.PHASECHK.TRANS64.TRYWAIT P0, [R0+URZ+0x110], R3 ;  /* 0x00011003000075a7 */ /* 0x0022a400080011ff */
[----:B--2---:R-:W-:Y:S05]  /*9950*/  @!P0 NANOSLEEP.SYNCS 0x989680 ;  /* 0x009896800000895d */ /* 0x004fea0003900000 */
[----:B------:R-:W2:Y:S02]  /*9960*/  @!P0 SYNCS.PHASECHK.TRANS64 P0, [R0+URZ+0x110], R3 ;  /* 0x00011003000085a7 */ /* 0x000ea400080010ff */
[----:B--2---:R-:W-:Y:S05]  /*9970*/  @!P0 BRA `(.L_x_24) ;  /* 0xfffffffc00f08947 */ /* 0x004fea000383ffff */
[----:B------:R-:W-:Y:S05]  /*9980*/  BRA `(.L_x_133) ;  /* 0xffffff8000547947 */ /* 0x000fea000383ffff */
.L_x_27:
[----:B-1----:R-:W-:-:S07]  /*9990*/  MOV R0, UR33 ;  /* 0x0000002100007c02 */ /* 0x002fce0008000f00 */
.L_x_134:
[----:B-1----:R1:W2:Y:S02]  /*99a0*/  SYNCS.PHASECHK.TRANS64.TRYWAIT P0, [R0+URZ+0x28], R3 ;  /* 0x00002803000075a7 */ /* 0x0022a400080011ff */
[----:B--2---:R-:W-:Y:S05]  /*99b0*/  @!P0 NANOSLEEP.SYNCS 0x989680 ;  /* 0x009896800000895d */ /* 0x004fea0003900000 */
[----:B------:R-:W2:Y:S02]  /*99c0*/  @!P0 SYNCS.PHASECHK.TRANS64 P0, [R0+URZ+0x28], R3 ;  /* 0x00002803000085a7 */ /* 0x000ea400080010ff */
[----:B--2---:R-:W-:Y:S05]  /*99d0*/  @!P0 BRA `(.L_x_134) ;  /* 0xfffffffc00f08947 */ /* 0x004fea000383ffff */
[----:B------:R-:W-:Y:S05]  /*99e0*/  BRA `(.L_x_26) ;  /* 0xffffff8000987947 */ /* 0x000fea000383ffff */
.L_x_34:
[----:B-1----:R-:W-:-:S07]  /*99f0*/  MOV R0, UR17 ;  /* 0x0000001100007c02 */ /* 0x002fce0008000f00 */
.L_x_135:
[----:B-1----:R1:W2:Y:S02]  /*9a00*/  SYNCS.PHASECHK.TRANS64.TRYWAIT P0, [R0+URZ+0x28], R3 ;  /* 0x00002803000075a7 */ /* 0x0022a400080011ff */
[----:B--2---:R-:W-:Y:S05]  /*9a10*/  @!P0 NANOSLEEP.SYNCS 0x989680 ;  /* 0x009896800000895d */ /* 0x004fea0003900000 */
[----:B------:R-:W2:Y:S02]  /*9a20*/  @!P0 SYNCS.PHASECHK.TRANS64 P0, [R0+URZ+0x28], R3 ;  /* 0x00002803000085a7 */ /* 0x000ea400080010ff */
[----:B--2---:R-:W-:Y:S05]  /*9a30*/  @!P0 BRA `(.L_x_135) ;  /* 0xfffffffc00f08947 */ /* 0x004fea000383ffff */
[----:B------:R-:W-:Y:S05]  /*9a40*/  BRA `(.L_x_33) ;  /* 0xffffff8400587947 */ /* 0x000fea000383ffff */
.L_x_39:
[----:B-1----:R1:W2:Y:S02]  /*9a50*/  SYNCS.PHASECHK.TRANS64.TRYWAIT P0, [R3+URZ+0xa0], R0 ;  /* 0x0000a000030075a7 */ /* 0x0022a400080011ff */
[----:B--2---:R-:W-:Y:S05]  /*9a60*/  @!P0 NANOSLEEP.SYNCS 0x989680 ;  /* 0x009896800000895d */ /* 0x004fea0003900000 */
[----:B------:R-:W2:Y:S02]  /*9a70*/  @!P0 SYNCS.PHASECHK.TRANS64 P0, [R3+URZ+0xa0], R0 ;  /* 0x0000a000030085a7 */ /* 0x000ea400080010ff */
[----:B--2---:R-:W-:Y:S05]  /*9a80*/  @!P0 BRA `(.L_x_39) ;  /* 0xfffffffc00f08947 */ /* 0x004fea000383ffff */
[----:B------:R-:W-:Y:S05]  /*9a90*/  BRA `(.L_x_136) ;  /* 0xffffff8400f87947 */ /* 0x000fea000383ffff */
.L_x_43:
[----:B-1----:R-:W-:-:S07]  /*9aa0*/  MOV R0, UR4 ;  /* 0x0000000400007c02 */ /* 0x002fce0008000f00 */
.L_x_137:
[----:B-1----:R1:W2:Y:S02]  /*9ab0*/  SYNCS.PHASECHK.TRANS64.TRYWAIT P0, [R0+URZ], R3 ;  /* 0x00000003000075a7 */ /* 0x0022a400080011ff */
[----:B--2---:R-:W-:Y:S05]  /*9ac0*/  @!P0 NANOSLEEP.SYNCS 0x989680 ;  /* 0x009896800000895d */ /* 0x004fea0003900000 */
[----:B------:R-:W2:Y:S02]  /*9ad0*/  @!P0 SYNCS.PHASECHK.TRANS64 P0, [R0+URZ], R3 ;  /* 0x00000003000085a7 */ /* 0x000ea400080010ff */
[----:B--2---:R-:W-:Y:S05]  /*9ae0*/  @!P0 BRA `(.L_x_137) ;  /* 0xfffffffc00f08947 */ /* 0x004fea000383ffff */
[----:B------:R-:W-:Y:S05]  /*9af0*/  BRA `(.L_x_138) ;  /* 0xffffff8c009c7947 */ /* 0x000fea000383ffff */
.L_x_44:
[----:B------:R-:W-:-:S07]  /*9b00*/  MOV R0, UR5 ;  /* 0x0000000500007c02 */ /* 0x000fce0008000f00 */
.L_x_139:
[----:B-1----:R1:W2:Y:S02]  /*9b10*/  SYNCS.PHASECHK.TRANS64.TRYWAIT P0, [R0+URZ], R3 ;  /* 0x00000003000075a7 */ /* 0x0022a400080011ff */
[----:B--2---:R-:W-:Y:S05]  /*9b20*/  @!P0 NANOSLEEP.SYNCS 0x989680 ;  /* 0x009896800000895d */ /* 0x004fea0003900000 */
[----:B------:R-:W2:Y:S02]  /*9b30*/  @!P0 SYNCS.PHASECHK.TRANS64 P0, [R0+URZ], R3 ;  /* 0x00000003000085a7 */ /* 0x000ea400080010ff */
[----:B--2---:R-:W-:Y:S05]  /*9b40*/  @!P0 BRA `(.L_x_139) ;  /* 0xfffffffc00f08947 */ /* 0x004fea000383ffff */
[----:B------:R-:W-:Y:S05]  /*9b50*/  BRA `(.L_x_140) ;  /* 0xffffff8c00a87947 */ /* 0x000fea000383ffff */
.L_x_45:
[----:B------:R-:W-:-:S07]  /*9b60*/  MOV R0, UR5 ;  /* 0x0000000500007c02 */ /* 0x000fce0008000f00 */
.L_x_141:
[----:B-1----:R1:W2:Y:S02]  /*9b70*/  SYNCS.PHASECHK.TRANS64.TRYWAIT P0, [R0+URZ], R3 ;  /* 0x00000003000075a7 */ /* 0x0022a400080011ff */
[----:B--2---:R-:W-:Y:S05]  /*9b80*/  @!P0 NANOSLEEP.SYNCS 0x989680 ;  /* 0x009896800000895d */ /* 0x004fea0003900000 */
[----:B------:R-:W2:Y:S02]  /*9b90*/  @!P0 SYNCS.PHASECHK.TRANS64 P0, [R0+URZ], R3 ;  /* 0x00000003000085a7 */ /* 0x000ea400080010ff */
[----:B--2---:R-:W-:Y:S05]  /*9ba0*/  @!P0 BRA `(.L_x_141) ;  /* 0xfffffffc00f08947 */ /* 0x004fea000383ffff */
[----:B------:R-:W-:Y:S05]  /*9bb0*/  BRA `(.L_x_142) ;  /* 0xffffff8c00b47947 */ /* 0x000fea000383ffff */
.L_x_46:
[----:B------:R-:W-:-:S07]  /*9bc0*/  MOV R0, UR5 ;  /* 0x0000000500007c02 */ /* 0x000fce0008000f00 */
.L_x_143:
[----:B-1----:R1:W2:Y:S02]  /*9bd0*/  SYNCS.PHASECHK.TRANS64.TRYWAIT P0, [R0+URZ], R3 ;  /* 0x00000003000075a7 */ /* 0x0022a400080011ff */
[----:B--2---:R-:W-:Y:S05]  /*9be0*/  @!P0 NANOSLEEP.SYNCS 0x989680 ;  /* 0x009896800000895d */ /* 0x004fea0003900000 */
[----:B------:R-:W2:Y:S02]  /*9bf0*/  @!P0 SYNCS.PHASECHK.TRANS64 P0, [R0+URZ], R3 ;  /* 0x00000003000085a7 */ /* 0x000ea400080010ff */
[----:B--2---:R-:W-:Y:S05]  /*9c00*/  @!P0 BRA `(.L_x_143) ;  /* 0xfffffffc00f08947 */ /* 0x004fea000383ffff */
[----:B------:R-:W-:Y:S05]  /*9c10*/  BRA `(.L_x_144) ;  /* 0xffffff8c00c07947 */ /* 0x000fea000383ffff */
.L_x_49:
[----:B--2---:R2:W3:Y:S02]  /*9c20*/  SYNCS.PHASECHK.TRANS64.TRYWAIT P0, [R2+URZ+0x100], R5 ;  /* 0x00010005020075a7 */ /* 0x0044e400080011ff */
[----:B---3--:R-:W-:Y:S05]  /*9c30*/  @!P0 NANOSLEEP.SYNCS 0x989680 ;  /* 0x009896800000895d */ /* 0x008fea0003900000 */
[----:B------:R-:W3:Y:S02]  /*9c40*/  @!P0 SYNCS.PHASECHK.TRANS64 P0, [R2+URZ+0x100], R5 ;  /* 0x00010005020085a7 */ /* 0x000ee400080010ff */
[----:B---3--:R-:W-:Y:S05]  /*9c50*/  @!P0 BRA `(.L_x_49) ;  /* 0xfffffffc00f08947 */ /* 0x008fea000383ffff */
[----:B------:R-:W-:Y:S05]  /*9c60*/  BRA `(.L_x_145) ;  /* 0xffffff9000247947 */ /* 0x000fea000383ffff */
.L_x_50:
[----:B------:R-:W-:-:S07]  /*9c70*/  MOV R2, UR4 ;  /* 0x0000000400027c02 */ /* 0x000fce0008000f00 */
.L_x_146:
[----:B--2---:R2:W3:Y:S02]  /*9c80*/  SYNCS.PHASECHK.TRANS64.TRYWAIT P0, [R2+URZ+0xb0], R5 ;  /* 0x0000b005020075a7 */ /* 0x0044e400080011ff */
[----:B---3--:R-:W-:Y:S05]  /*9c90*/  @!P0 NANOSLEEP.SYNCS 0x989680 ;  /* 0x009896800000895d */ /* 0x008fea0003900000 */
[----:B------:R-:W3:Y:S02]  /*9ca0*/  @!P0 SYNCS.PHASECHK.TRANS64 P0, [R2+URZ+0xb0], R5 ;  /* 0x0000b005020085a7 */ /* 0x000ee400080010ff */
[----:B---3--:R-:W-:Y:S05]  /*9cb0*/  @!P0 BRA `(.L_x_146) ;  /* 0xfffffffc00f08947 */ /* 0x008fea000383ffff */
[----:B------:R-:W-:Y:S05]  /*9cc0*/  BRA `(.L_x_147) ;  /* 0xffffff9000347947 */ /* 0x000fea000383ffff */
.L_x_51:
[----:B--2---:R2:W3:Y:S02]  /*9cd0*/  SYNCS.PHASECHK.TRANS64.TRYWAIT P1, [R2+URZ+0xa0], R5 ;  /* 0x0000a005020075a7 */ /* 0x0044e400080211ff */
[----:B---3--:R-:W-:Y:S05]  /*9ce0*/  @!P1 NANOSLEEP.SYNCS 0x989680 ;  /* 0x009896800000995d */ /* 0x008fea0003900000 */
[----:B------:R-:W3:Y:S02]  /*9cf0*/  @!P1 SYNCS.PHASECHK.TRANS64 P1, [R2+URZ+0xa0], R5 ;  /* 0x0000a005020095a7 */ /* 0x000ee400080210ff */
[----:B---3--:R-:W-:Y:S05]  /*9d00*/  @!P1 BRA `(.L_x_51) ;  /* 0xfffffffc00f09947 */ /* 0x008fea000383ffff */
[----:B------:R-:W-:Y:S05]  /*9d10*/  BRA `(.L_x_148) ;  /* 0xffffff9000647947 */ /* 0x000fea000383ffff */
.L_x_54:
[----:B------:R-:W-:-:S07]  /*9d20*/  MOV R0, UR4 ;  /* 0x0000000400007c02 */ /* 0x000fce0008000f00 */
.L_x_149:
[----:B--2---:R2:W3:Y:S02]  /*9d30*/  SYNCS.PHASECHK.TRANS64.TRYWAIT P0, [R0+URZ+0xb0], R3 ;  /* 0x0000b003000075a7 */ /* 0x0044e400080011ff */
[----:B---3--:R-:W-:Y:S05]  /*9d40*/  @!P0 NANOSLEEP.SYNCS 0x989680 ;  /* 0x009896800000895d */ /* 0x008fea0003900000 */
[----:B------:R-:W3:Y:S02]  /*9d50*/  @!P0 SYNCS.PHASECHK.TRANS64 P0, [R0+URZ+0xb0], R3 ;  /* 0x0000b003000085a7 */ /* 0x000ee400080010ff */
[----:B---3--:R-:W-:Y:S05]  /*9d60*/  @!P0 BRA `(.L_x_149) ;  /* 0xfffffffc00f08947 */ /* 0x008fea000383ffff */
[----:B------:R-:W-:Y:S05]  /*9d70*/  BRA `(.L_x_53) ;  /* 0xffffff9000b87947 */ /* 0x000fea000383ffff */
.L_x_61:
[----:B-1----:R1:W2:Y:S02]  /*9d80*/  SYNCS.PHASECHK.TRANS64.TRYWAIT P1, [R0+URZ+0xa0], R5 ;  /* 0x0000a005000075a7 */ /* 0x0022a400080211ff */
[----:B--2---:R-:W-:Y:S05]  /*9d90*/  @!P1 NANOSLEEP.SYNCS 0x989680 ;  /* 0x009896800000995d */ /* 0x004fea0003900000 */
[----:B------:R-:W2:Y:S02]  /*9da0*/  @!P1 SYNCS.PHASECHK.TRANS64 P1, [R0+URZ+0xa0], R5 ;  /* 0x0000a005000095a7 */ /* 0x000ea400080210ff */
[----:B--2---:R-:W-:Y:S05]  /*9db0*/  @!P1 BRA `(.L_x_61) ;  /* 0xfffffffc00f09947 */ /* 0x004fea000383ffff */
[----:B------:R-:W-:Y:S05]  /*9dc0*/  BRA `(.L_x_150) ;  /* 0xffffff9800307947 */ /* 0x000fea000383ffff */
.L_x_62:
[----:B------:R-:W-:-:S07]  /*9dd0*/  MOV R3, UR31 ;  /* 0x0000001f00037c02 */ /* 0x000fce0008000f00 */
.L_x_151:
[----:B-1----:R1:W2:Y:S02]  /*9de0*/  SYNCS.PHASECHK.TRANS64.TRYWAIT P0, [R3+URZ+0xe0], R0 ;  /* 0x0000e000030075a7 */ /* 0x0022a400080011ff */
[----:B--2---:R-:W-:Y:S05]  /*9df0*/  @!P0 NANOSLEEP.SYNCS 0x989680 ;  /* 0x009896800000895d */ /* 0x004fea0003900000 */
[----:B------:R-:W2:Y:S02]  /*9e00*/  @!P0 SYNCS.PHASECHK.TRANS64 P0, [R3+URZ+0xe0], R0 ;  /* 0x0000e000030085a7 */ /* 0x000ea400080010ff */
[----:B--2---:R-:W-:Y:S05]  /*9e10*/  @!P0 BRA `(.L_x_151) ;  /* 0xfffffffc00f08947 */ /* 0x004fea000383ffff */
[----:B------:R-:W-:Y:S05]  /*9e20*/  BRA `(.L_x_152) ;  /* 0xffffff9800807947 */ /* 0x000fea000383ffff */
.L_x_65:
[----:B------:R-:W-:Y:S07]  /*9e30*/  MOV R0, UR5 ;  /* 0x0000000500007c02 */ /* 0x000fee0008000f00 */
.L_x_153:
[----:B-1----:R1:W2:Y:S02]  /*9e40*/  SYNCS.PHASECHK.TRANS64.TRYWAIT P0, [R0+URZ], R3 ;  /* 0x00000003000075a7 */ /* 0x0022a400080011ff */
[----:B--2---:R-:W-:Y:S05]  /*9e50*/  @!P0 NANOSLEEP.SYNCS 0x989680 ;  /* 0x009896800000895d */ /* 0x004fea0003900000 */
[----:B------:R-:W2:Y:S02]  /*9e60*/  @!P0 SYNCS.PHASECHK.TRANS64 P0, [R0+URZ], R3 ;  /* 0x00000003000085a7 */ /* 0x000ea400080010ff */
[----:B--2---:R-:W-:Y:S05]  /*9e70*/  @!P0 BRA `(.L_x_153) ;  /* 0xfffffffc00f08947 */ /* 0x004fea000383ffff */
[----:B------:R-:W-:Y:S05]  /*9e80*/  BRA `(.L_x_64) ;  /* 0xffffff98009c7947 */ /* 0x000fea000383ffff */
.L_x_68:
[----:B------:R-:W-:-:S07]  /*9e90*/  MOV R0, UR4 ;  /* 0x0000000400007c02 */ /* 0x000fce0008000f00 */
.L_x_154:
[----:B--2---:R2:W4:Y:S02]  /*9ea0*/  SYNCS.PHASECHK.TRANS64.TRYWAIT P0, [R0+URZ], R3 ;  /* 0x00000003000075a7 */ /* 0x00452400080011ff */
[----:B----4-:R-:W-:Y:S05]  /*9eb0*/  @!P0 NANOSLEEP.SYNCS 0x989680 ;  /* 0x009896800000895d */ /* 0x010fea0003900000 */
[----:B------:R-:W4:Y:S02]  /*9ec0*/  @!P0 SYNCS.PHASECHK.TRANS64 P0, [R0+URZ], R3 ;  /* 0x00000003000085a7 */ /* 0x000f2400080010ff */
[----:B----4-:R-:W-:Y:S05]  /*9ed0*/  @!P0 BRA `(.L_x_154) ;  /* 0xfffffffc00f08947 */ /* 0x010fea000383ffff */
[----:B------:R-:W-:Y:S05]  /*9ee0*/  BRA `(.L_x_155) ;  /* 0xffffff9c00787947 */ /* 0x000fea000383ffff */
.L_x_69:
[----:B------:R-:W-:-:S07]  /*9ef0*/  MOV R0, UR5 ;  /* 0x0000000500007c02 */ /* 0x000fce0008000f00 */
.L_x_156:
[----:B-1----:R1:W2:Y:S02]  /*9f00*/  SYNCS.PHASECHK.TRANS64.TRYWAIT P0, [R0+URZ], R3 ;  /* 0x00000003000075a7 */ /* 0x0022a400080011ff */
[----:B--2---:R-:W-:Y:S05]  /*9f10*/  @!P0 NANOSLEEP.SYNCS 0x989680 ;  /* 0x009896800000895d */ /* 0x004fea0003900000 */
[----:B------:R-:W2:Y:S02]  /*9f20*/  @!P0 SYNCS.PHASECHK.TRANS64 P0, [R0+URZ], R3 ;  /* 0x00000003000085a7 */ /* 0x000ea400080010ff */
[----:B--2---:R-:W-:Y:S05]  /*9f30*/  @!P0 BRA `(.L_x_156) ;  /* 0xfffffffc00f08947 */ /* 0x004fea000383ffff */
[----:B------:R-:W-:Y:S05]  /*9f40*/  BRA `(.L_x_157) ;  /* 0xffffff9c00847947 */ /* 0x000fea000383ffff */
.L_x_70:
[----:B------:R-:W-:-:S07]  /*9f50*/  MOV R0, UR5 ;  /* 0x0000000500007c02 */ /* 0x000fce0008000f00 */
.L_x_158:
[----:B-1----:R1:W2:Y:S02]  /*9f60*/  SYNCS.PHASECHK.TRANS64.TRYWAIT P0, [R0+URZ], R3 ;  /* 0x00000003000075a7 */ /* 0x0022a400080011ff */
[----:B--2---:R-:W-:Y:S05]  /*9f70*/  @!P0 NANOSLEEP.SYNCS 0x989680 ;  /* 0x009896800000895d */ /* 0x004fea0003900000 */
[----:B------:R-:W2:Y:S02]  /*9f80*/  @!P0 SYNCS.PHASECHK.TRANS64 P0, [R0+URZ], R3 ;  /* 0x00000003000085a7 */ /* 0x000ea400080010ff */
[----:B--2---:R-:W-:Y:S05]  /*9f90*/  @!P0 BRA `(.L_x_158) ;  /* 0xfffffffc00f08947 */ /* 0x004fea000383ffff */
[----:B------:R-:W-:Y:S05]  /*9fa0*/  BRA `(.L_x_159) ;  /* 0xffffff9c00907947 */ /* 0x000fea000383ffff */
.L_x_71:
[----:B------:R-:W-:-:S07]  /*9fb0*/  MOV R0, UR4 ;  /* 0x0000000400007c02 */ /* 0x000fce0008000f00 */
.L_x_160:
[----:B-1----:R1:W2:Y:S02]  /*9fc0*/  SYNCS.PHASECHK.TRANS64.TRYWAIT P0, [R0+URZ], R3 ;  /* 0x00000003000075a7 */ /* 0x0022a400080011ff */
[----:B--2---:R-:W-:Y:S05]  /*9fd0*/  @!P0 NANOSLEEP.SYNCS 0x989680 ;  /* 0x009896800000895d */ /* 0x004fea0003900000 */
[----:B------:R-:W2:Y:S02]  /*9fe0*/  @!P0 SYNCS.PHASECHK.TRANS64 P0, [R0+URZ], R3 ;  /* 0x00000003000085a7 */ /* 0x000ea400080010ff */
[----:B--2---:R-:W-:Y:S05]  /*9ff0*/  @!P0 BRA `(.L_x_160) ;  /* 0xfffffffc00f08947 */ /* 0x004fea000383ffff */
[----:B------:R-:W-:Y:S05]  /*a000*/  BRA `(.L_x_161) ;  /* 0xffffff9c009c7947 */ /* 0x000fea000383ffff */
.L_x_76:
[----:B--2---:R2:W3:Y:S02]  /*a010*/  SYNCS.PHASECHK.TRANS64.TRYWAIT P0, [R12+URZ+0xa0], R9 ;  /* 0x0000a0090c0075a7 */ /* 0x0044e400080011ff */
[----:B---3--:R-:W-:Y:S05]  /*a020*/  @!P0 NANOSLEEP.SYNCS 0x989680 ;  /* 0x009896800000895d */ /* 0x008fea0003900000 */
[----:B------:R-:W3:Y:S02]  /*a030*/  @!P0 SYNCS.PHASECHK.TRANS64 P0, [R12+URZ+0xa0], R9 ;  /* 0x0000a0090c0085a7 */ /* 0x000ee400080010ff */
[----:B---3--:R-:W-:Y:S05]  /*a040*/  @!P0 BRA `(.L_x_76) ;  /* 0xfffffffc00f08947 */ /* 0x008fea000383ffff */
[----:B------:R-:W-:Y:S05]  /*a050*/  BRA `(.L_x_162) ;  /* 0xffffffa000cc7947 */ /* 0x000fea000383ffff */
.L_x_79:
[----:B------:R-:W-:Y:S07]  /*a060*/  MOV R0, UR21 ;  /* 0x0000001500007c02 */ /* 0x000fee0008000f00 */
.L_x_163:
[----:B--2---:R2:W3:Y:S02]  /*a070*/  SYNCS.PHASECHK.TRANS64.TRYWAIT P2, [R0+URZ+0x98], R11 ;  /* 0x0000980b000075a7 */ /* 0x0044e400080411ff */
[----:B---3--:R-:W-:Y:S05]  /*a080*/  @!P2 NANOSLEEP.SYNCS 0x989680 ;  /* 0x009896800000a95d */ /* 0x008fea0003900000 */
[----:B------:R-:W3:Y:S02]  /*a090*/  @!P2 SYNCS.PHASECHK.TRANS64 P2, [R0+URZ+0x98], R11 ;  /* 0x0000980b0000a5a7 */ /* 0x000ee400080410ff */
[----:B---3--:R-:W-:Y:S05]  /*a0a0*/  @!P2 BRA `(.L_x_163) ;  /* 0xfffffffc00f0a947 */ /* 0x008fea000383ffff */
[----:B------:R-:W-:Y:S05]  /*a0b0*/  BRA `(.L_x_78) ;  /* 0xffffffa800347947 */ /* 0x000fea000383ffff */
.L_x_82:
[----:B--2---:R-:W-:Y:S07]  /*a0c0*/  MOV R0, UR21 ;  /* 0x0000001500007c02 */ /* 0x004fee0008000f00 */
.L_x_164:
[----:B--2---:R2:W3:Y:S02]  /*a0d0*/  SYNCS.PHASECHK.TRANS64.TRYWAIT P0, [R0+URZ+0x70], R9 ;  /* 0x00007009000075a7 */ /* 0x0044e400080011ff */
[----:B---3--:R-:W-:Y:S05]  /*a0e0*/  @!P0 NANOSLEEP.SYNCS 0x989680 ;  /* 0x009896800000895d */ /* 0x008fea0003900000 */
[----:B------:R-:W3:Y:S02]  /*a0f0*/  @!P0 SYNCS.PHASECHK.TRANS64 P0, [R0+URZ+0x70], R9 ;  /* 0x00007009000085a7 */ /* 0x000ee400080010ff */
[----:B---3--:R-:W-:Y:S05]  /*a100*/  @!P0 BRA `(.L_x_164) ;  /* 0xfffffffc00f08947 */ /* 0x008fea000383ffff */
[----:B------:R-:W-:Y:S05]  /*a110*/  BRA `(.L_x_165) ;  /* 0xffffffa800907947 */ /* 0x000fea000383ffff */
.L_x_83:
[----:B------:R-:W-:Y:S07]  /*a120*/  MOV R0, UR21 ;  /* 0x0000001500007c02 */ /* 0x000fee0008000f00 */
.L_x_166:
[----:B--2---:R2:W3:Y:S02]  /*a130*/  SYNCS.PHASECHK.TRANS64.TRYWAIT P0, [R0+URZ+0x78], R9 ;  /* 0x00007809000075a7 */ /* 0x0044e400080011ff */
[----:B---3--:R-:W-:Y:S05]  /*a140*/  @!P0 NANOSLEEP.SYNCS 0x989680 ;  /* 0x009896800000895d */ /* 0x008fea0003900000 */
[----:B------:R-:W3:Y:S02]  /*a150*/  @!P0 SYNCS.PHASECHK.TRANS64 P0, [R0+URZ+0x78], R9 ;  /* 0x00007809000085a7 */ /* 0x000ee400080010ff */
[----:B---3--:R-:W-:Y:S05]  /*a160*/  @!P0 BRA `(.L_x_166) ;  /* 0xfffffffc00f08947 */ /* 0x008fea000383ffff */
[----:B------:R-:W-:Y:S05]  /*a170*/  BRA `(.L_x_167) ;  /* 0xffffffa800c87947 */ /* 0x000fea000383ffff */
.L_x_84:
[----:B------:R-:W-:Y:S07]  /*a180*/  MOV R0, UR21 ;  /* 0x0000001500007c02 */ /* 0x000fee0008000f00 */
.L_x_168:
[----:B--2---:R2:W3:Y:S02]  /*a190*/  SYNCS.PHASECHK.TRANS64.TRYWAIT P0, [R0+URZ+0x80], R9 ;  /* 0x00008009000075a7 */ /* 0x0044e400080011ff */
[----:B---3--:R-:W-:Y:S05]  /*a1a0*/  @!P0 NANOSLEEP.SYNCS 0x989680 ;  /* 0x009896800000895d */ /* 0x008fea0003900000 */
[----:B------:R-:W3:Y:S02]  /*a1b0*/  @!P0 SYNCS.PHASECHK.TRANS64 P0, [R0+URZ+0x80], R9 ;  /* 0x00008009000085a7 */ /* 0x000ee400080010ff */
[----:B---3--:R-:W-:Y:S05]  /*a1c0*/  @!P0 BRA `(.L_x_168) ;  /* 0xfffffffc00f08947 */ /* 0x008fea000383ffff */
[----:B------:R-:W-:Y:S05]  /*a1d0*/  BRA `(.L_x_169) ;  /* 0xffffffac000c7947 */ /* 0x000fea000383ffff */
.L_x_85:
[----:B------:R-:W-:Y:S07]  /*a1e0*/  MOV R0, UR21 ;  /* 0x0000001500007c02 */ /* 0x000fee0008000f00 */
.L_x_170:
[----:B--2---:R2:W3:Y:S02]  /*a1f0*/  SYNCS.PHASECHK.TRANS64.TRYWAIT P0, [R0+URZ+0x88], R9 ;  /* 0x00008809000075a7 */ /* 0x0044e400080011ff */
[----:B---3--:R-:W-:Y:S05]  /*a200*/  @!P0 NANOSLEEP.SYNCS 0x989680 ;  /* 0x009896800000895d */ /* 0x008fea0003900000 */
[----:B------:R-:W3:Y:S02]  /*a210*/  @!P0 SYNCS.PHASECHK.TRANS64 P0, [R0+URZ+0x88], R9 ;  /* 0x00008809000085a7 */ /* 0x000ee400080010ff */
[----:B---3--:R-:W-:Y:S05]  /*a220*/  @!P0 BRA `(.L_x_170) ;  /* 0xfffffffc00f08947 */ /* 0x008fea000383ffff */
[----:B------:R-:W-:Y:S05]  /*a230*/  BRA `(.L_x_171) ;  /* 0xffffffac004c7947 */ /* 0x000fea000383ffff */
.L_x_87:
[----:B------:R-:W-:-:S07]  /*a240*/  MOV R0, UR21 ;  /* 0x0000001500007c02 */ /* 0x000fce0008000f00 */
.L_x_172:
[----:B---3--:R3:W4:Y:S02]  /*a250*/  SYNCS.PHASECHK.TRANS64.TRYWAIT P0, [R0+URZ+0x70], R3 ;  /* 0x00007003000075a7 */ /* 0x00872400080011ff */
[----:B----4-:R-:W-:Y:S05]  /*a260*/  @!P0 NANOSLEEP.SYNCS 0x989680 ;  /* 0x009896800000895d */ /* 0x010fea0003900000 */
[----:B------:R-:W4:Y:S02]  /*a270*/  @!P0 SYNCS.PHASECHK.TRANS64 P0, [R0+URZ+0x70], R3 ;  /* 0x00007003000085a7 */ /* 0x000f2400080010ff */
[----:B----4-:R-:W-:Y:S05]  /*a280*/  @!P0 BRA `(.L_x_172) ;  /* 0xfffffffc00f08947 */ /* 0x010fea000383ffff */
[----:B------:R-:W-:Y:S05]  /*a290*/  BRA `(.L_x_173) ;  /* 0xffffffac00bc7947 */ /* 0x000fea000383ffff */
.L_x_88:
[----:B---3--:R-:W-:-:S07]  /*a2a0*/  MOV R0, UR21 ;  /* 0x0000001500007c02 */ /* 0x008fce0008000f00 */
.L_x_174:
[----:B---3--:R3:W4:Y:S02]  /*a2b0*/  SYNCS.PHASECHK.TRANS64.TRYWAIT P0, [R0+URZ+0x78], R3 ;  /* 0x00007803000075a7 */ /* 0x00872400080011ff */
[----:B----4-:R-:W-:Y:S05]  /*a2c0*/  @!P0 NANOSLEEP.SYNCS 0x989680 ;  /* 0x009896800000895d */ /* 0x010fea0003900000 */
[----:B------:R-:W4:Y:S02]  /*a2d0*/  @!P0 SYNCS.PHASECHK.TRANS64 P0, [R0+URZ+0x78], R3 ;  /* 0x00007803000085a7 */ /* 0x000f2400080010ff */
[----:B----4-:R-:W-:Y:S05]  /*a2e0*/  @!P0 BRA `(.L_x_174) ;  /* 0xfffffffc00f08947 */ /* 0x010fea000383ffff */
[----:B------:R-:W-:Y:S05]  /*a2f0*/  BRA `(.L_x_175) ;  /* 0xffffffac00ac7947 */ /* 0x000fea000383ffff */
.L_x_89:
[----:B---3--:R-:W-:-:S07]  /*a300*/  MOV R0, UR21 ;  /* 0x0000001500007c02 */ /* 0x008fce0008000f00 */
.L_x_176:
[----:B---3--:R3:W4:Y:S02]  /*a310*/  SYNCS.PHASECHK.TRANS64.TRYWAIT P0, [R0+URZ+0x80], R3 ;  /* 0x00008003000075a7 */ /* 0x00872400080011ff */
[----:B----4-:R-:W-:Y:S05]  /*a320*/  @!P0 NANOSLEEP.SYNCS 0x989680 ;  /* 0x009896800000895d */ /* 0x010fea0003900000 */
[----:B------:R-:W4:Y:S02]  /*a330*/  @!P0 SYNCS.PHASECHK.TRANS64 P0, [R0+URZ+0x80], R3 ;  /* 0x00008003000085a7 */ /* 0x000f2400080010ff */
[----:B----4-:R-:W-:Y:S05]  /*a340*/  @!P0 BRA `(.L_x_176) ;  /* 0xfffffffc00f08947 */ /* 0x010fea000383ffff */
[----:B------:R-:W-:Y:S05]  /*a350*/  BRA `(.L_x_177) ;  /* 0xffffffac009c7947 */ /* 0x000fea000383ffff */
.L_x_91:
[----:B--2---:R2:W3:Y:S02]  /*a360*/  SYNCS.PHASECHK.TRANS64.TRYWAIT P0, [R3+URZ+0xa0], R0 ;  /* 0x0000a000030075a7 */ /* 0x0044e400080011ff */
[----:B---3--:R-:W-:Y:S05]  /*a370*/  @!P0 NANOSLEEP.SYNCS 0x989680 ;  /* 0x009896800000895d */ /* 0x008fea0003900000 */
[----:B------:R-:W3:Y:S02]  /*a380*/  @!P0 SYNCS.PHASECHK.TRANS64 P0, [R3+URZ+0xa0], R0 ;  /* 0x0000a000030085a7 */ /* 0x000ee400080010ff */
[----:B---3--:R-:W-:Y:S05]  /*a390*/  @!P0 BRA `(.L_x_91) ;  /* 0xfffffffc00f08947 */ /* 0x008fea000383ffff */
[----:B------:R-:W-:Y:S05]  /*a3a0*/  BRA `(.L_x_178) ;  /* 0xffffffb0006c7947 */ /* 0x000fea000383ffff */
.L_x_102:
[----:B--2---:R2:W1:Y:S02]  /*a3b0*/  SYNCS.PHASECHK.TRANS64.TRYWAIT P1, [R2+URZ+0x50], R3 ;  /* 0x00005003020075a7 */ /* 0x00446400080211ff */
[----:B-1----:R-:W-:Y:S05]  /*a3c0*/  @!P1 NANOSLEEP.SYNCS 0x989680 ;  /* 0x009896800000995d */ /* 0x002fea0003900000 */
[----:B------:R-:W1:Y:S02]  /*a3d0*/  @!P1 SYNCS.PHASECHK.TRANS64 P1, [R2+URZ+0x50], R3 ;  /* 0x00005003020095a7 */ /* 0x000e6400080210ff */
[----:B-1----:R-:W-:Y:S05]  /*a3e0*/  @!P1 BRA `(.L_x_102) ;  /* 0xfffffffc00f09947 */ /* 0x002fea000383ffff */
[----:B------:R-:W-:Y:S05]  /*a3f0*/  BRA `(.L_x_101) ;  /* 0xffffffbc00d07947 */ /* 0x000fea000383ffff */
.L_x_104:
[----:B--2---:R2:W3:Y:S02]  /*a400*/  SYNCS.PHASECHK.TRANS64.TRYWAIT P0, [R71+URZ+0xc0], R4 ;  /* 0x0000c004470075a7 */ /* 0x0044e400080011ff */
[----:B---3--:R-:W-:Y:S05]  /*a410*/  @!P0 NANOSLEEP.SYNCS 0x989680 ;  /* 0x009896800000895d */ /* 0x008fea0003900000 */
[----:B------:R-:W3:Y:S02]  /*a420*/  @!P0 SYNCS.PHASECHK.TRANS64 P0, [R71+URZ+0xc0], R4 ;  /* 0x0000c004470085a7 */ /* 0x000ee400080010ff */
[----:B---3--:R-:W-:Y:S05]  /*a430*/  @!P0 BRA `(.L_x_104) ;  /* 0xfffffffc00f08947 */ /* 0x008fea000383ffff */
[----:B------:R-:W-:Y:S05]  /*a440*/  BRA `(.L_x_103) ;  /* 0xffffffc000207947 */ /* 0x000fea000383ffff */
.L_x_112:
[----:B---3--:R3:W4:Y:S02]  /*a450*/  SYNCS.PHASECHK.TRANS64.TRYWAIT P0, [R105+URZ+0x50], R4 ;  /* 0x00005004690075a7 */ /* 0x00872400080011ff */
[----:B----4-:R-:W-:Y:S05]  /*a460*/  @!P0 NANOSLEEP.SYNCS 0x989680 ;  /* 0x009896800000895d */ /* 0x010fea0003900000 */
[----:B------:R-:W4:Y:S02]  /*a470*/  @!P0 SYNCS.PHASECHK.TRANS64 P0, [R105+URZ+0x50], R4 ;  /* 0x00005004690085a7 */ /* 0x000f2400080010ff */
[----:B----4-:R-:W-:Y:S05]  /*a480*/  @!P0 BRA `(.L_x_112) ;  /* 0xfffffffc00f08947 */ /* 0x010fea000383ffff */
[----:B------:R-:W-:Y:S05]  /*a490*/  BRA `(.L_x_111) ;  /* 0xffffffcc00147947 */ /* 0x000fea000383ffff */
.L_x_120:
[----:B---3--:R3:W4:Y:S02]  /*a4a0*/  SYNCS.PHASECHK.TRANS64.TRYWAIT P0, [R105+URZ+0x50], R4 ;  /* 0x00005004690075a7 */ /* 0x00872400080011ff */
[----:B----4-:R-:W-:Y:S05]  /*a4b0*/  @!P0 NANOSLEEP.SYNCS 0x989680 ;  /* 0x009896800000895d */ /* 0x010fea0003900000 */
[----:B------:R-:W4:Y:S02]  /*a4c0*/  @!P0 SYNCS.PHASECHK.TRANS64 P0, [R105+URZ+0x50], R4 ;  /* 0x00005004690085a7 */ /* 0x000f2400080010ff */
[----:B----4-:R-:W-:Y:S05]  /*a4d0*/  @!P0 BRA `(.L_x_120) ;  /* 0xfffffffc00f08947 */ /* 0x010fea000383ffff */
[----:B------:R-:W-:Y:S05]  /*a4e0*/  BRA `(.L_x_119) ;  /* 0xffffffd800547947 */ /* 0x000fea000383ffff */
.L_x_128:
[----:B---3--:R3:W4:Y:S02]  /*a4f0*/  SYNCS.PHASECHK.TRANS64.TRYWAIT P0, [R103+URZ+0x50], R4 ;  /* 0x00005004670075a7 */ /* 0x00872400080011ff */
[----:B----4-:R-:W-:Y:S05]  /*a500*/  @!P0 NANOSLEEP.SYNCS 0x989680 ;  /* 0x009896800000895d */ /* 0x010fea0003900000 */
[----:B------:R-:W4:Y:S02]  /*a510*/  @!P0 SYNCS.PHASECHK.TRANS64 P0, [R103+URZ+0x50], R4 ;  /* 0x00005004670085a7 */ /* 0x000f2400080010ff */
[----:B----4-:R-:W-:Y:S05]  /*a520*/  @!P0 BRA `(.L_x_128) ;  /* 0xfffffffc00f08947 */ /* 0x010fea000383ffff */
[----:B------:R-:W-:Y:S05]  /*a530*/  BRA `(.L_x_127) ;  /* 0xffffffe400a07947 */ /* 0x000fea000383ffff */
        .weak           $__internal_0_$__cuda_sm10x_tcgen05_guardrail_trap_col_being_dealloced_not_returned_by_alloc
        .type           $__internal_0_$__cuda_sm10x_tcgen05_guardrail_trap_col_being_dealloced_not_returned_by_alloc,@function
        .size           $__internal_0_$__cuda_sm10x_tcgen05_guardrail_trap_col_being_dealloced_not_returned_by_alloc,($__internal_1_$__cuda_sm10x_tcgen05_guardrail_trap_phase_invalid_during_alloc - $__internal_0_$__cuda_sm10x_tcgen05_guardrail_trap_col_being_dealloced_not_returned_by_alloc)
$__internal_0_$__cuda_sm10x_tcgen05_guardrail_trap_col_being_dealloced_not_returned_by_alloc:
[----:B------:R-:W-:Y:S05]  /*a540*/  BPT.TRAP 0x1 ;  /* 0x000000040000795c */ /* 0x000fea0000300000 */
[----:B------:R-:W-:-:S04]  /*a550*/  HFMA2 R3, -RZ, RZ, 0, 0 ;  /* 0x00000000ff037431 */ /* 0x000fc800000001ff */
[----:B------:R-:W-:Y:S05]  /*a560*/  RET.REL.NODEC R2 `(_ZN7cutlass13device_kernelINS_4gemm6kernel13GemmUniversalIN4cute5tupleIJiiiiEEENS1_10collective13CollectiveMmaINS1_35MainloopSm100TmaUmmaWarpSpecializedILi5ELi2ELi4ENS5_IJNS4_1CILi2EEENSA_ILi4EEENSA_ILi1EEEEEEEENS5_IJNSA_ILi64EEENSA_ILi256EEENSA_ILi128EEEEEENS_12float_e5m2_tENS5_IJlSD_lEEESK_SL_NS4_8TiledMMAINS4_8MMA_AtomIJNS4_10MMA_TraitsINS4_19SM100_MMA_F8F6F4_SSEJSK_SK_fSG_SH_NS4_17integral_constantINS4_4UMMA5MajorELSS_0EEEST_NSQ_INSR_7ScaleInELSU_0EEESV_EEEEEENS4_6LayoutINS5_IJSD_SD_SD_EEENS5_IJNSA_ILi0EEES10_S10_EEEEENS5_IJNS4_10UnderscoreES13_S13_EEEEENS4_23SM90_TMA_LOAD_MULTICASTENS4_14ComposedLayoutINS4_7SwizzleILi3ELi4ELi3EEENS4_18smem_ptr_flag_bitsILi8EEENSY_INS5_IJNSA_ILi8EEESI_EEENS5_IJSI_SD_EEEEEEEvNS4_8identityES16_S1G_vS1H_EENS_8epilogue10collective18CollectiveEpilogueINS1J_23Sm100TmaWarpSpecializedILi4ELi2ELi32ELb0ELb0EEEJSJ_NS5_IJNSY_ISG_SD_EES1O_EEESK_SL_SK_SL_NS1J_6fusion15FusionCallbacksIS1N_NS1Q_17LinearCombinationISK_fSK_fLNS_15FloatRoundStyleE2EEESJ_S1P_JEEENS4_5SM1004TMEM4LOAD26SM100_TMEM_LOAD_16dp32b32xENS4_13SM90_TMA_LOADENS17_INS18_ILi2ELi4ELi3EEES1B_NSY_INS5_IJS1C_SG_EEENS5_IJSG_SD_EEEEEEENS4_39AutoVectorizingCopyWithAssumedAlignmentILi128EEENS4_14SM90_TMA_STOREES25_S27_S27_EEEvvEEEEvNT_6ParamsE) ;  /* 0xffffff5802a47950 */ /* 0x000fea0003c3ffff */
        .weak           $__internal_1_$__cuda_sm10x_tcgen05_guardrail_trap_phase_invalid_during_alloc
        .type           $__internal_1_$__cuda_sm10x_tcgen05_guardrail_trap_phase_invalid_during_alloc,@function
        .size           $__internal_1_$__cuda_sm10x_tcgen05_guardrail_trap_phase_invalid_during_alloc,($__internal_2_$__cuda_sm10x_tcgen05_guardrail_trap_unallocated_columns_being_dealloced - $__internal_1_$__cuda_sm10x_tcgen05_guardrail_trap_phase_invalid_during_alloc)
$__internal_1_$__cuda_sm10x_tcgen05_guardrail_trap_phase_invalid_during_alloc:
[----:B------:R-:W-:Y:S05]  /*a570*/  BPT.TRAP 0x1 ;  /* 0x000000040000795c */ /* 0x000fea0000300000 */
[----:B------:R-:W-:-:S04]  /*a580*/  MOV R5, 0x0 ;  /* 0x0000000000057802 */ /* 0x000fc80000000f00 */
[----:B------:R-:W-:Y:S05]  /*a590*/  RET.REL.NODEC R4 `(_ZN7cutlass13device_kernelINS_4gemm6kernel13GemmUniversalIN4cute5tupleIJiiiiEEENS1_10collective13CollectiveMmaINS1_35MainloopSm100TmaUmmaWarpSpecializedILi5ELi2ELi4ENS5_IJNS4_1CILi2EEENSA_ILi4EEENSA_ILi1EEEEEEEENS5_IJNSA_ILi64EEENSA_ILi256EEENSA_ILi128EEEEEENS_12float_e5m2_tENS5_IJlSD_lEEESK_SL_NS4_8TiledMMAINS4_8MMA_AtomIJNS4_10MMA_TraitsINS4_19SM100_MMA_F8F6F4_SSEJSK_SK_fSG_SH_NS4_17integral_constantINS4_4UMMA5MajorELSS_0EEEST_NSQ_INSR_7ScaleInELSU_0EEESV_EEEEEENS4_6LayoutINS5_IJSD_SD_SD_EEENS5_IJNSA_ILi0EEES10_S10_EEEEENS5_IJNS4_10UnderscoreES13_S13_EEEEENS4_23SM90_TMA_LOAD_MULTICASTENS4_14ComposedLayoutINS4_7SwizzleILi3ELi4ELi3EEENS4_18smem_ptr_flag_bitsILi8EEENSY_INS5_IJNSA_ILi8EEESI_EEENS5_IJSI_SD_EEEEEEEvNS4_8identityES16_S1G_vS1H_EENS_8epilogue10collective18CollectiveEpilogueINS1J_23Sm100TmaWarpSpecializedILi4ELi2ELi32ELb0ELb0EEEJSJ_NS5_IJNSY_ISG_SD_EES1O_EEESK_SL_SK_SL_NS1J_6fusion15FusionCallbacksIS1N_NS1Q_17LinearCombinationISK_fSK_fLNS_15FloatRoundStyleE2EEESJ_S1P_JEEENS4_5SM1004TMEM4LOAD26SM100_TMEM_LOAD_16dp32b32xENS4_13SM90_TMA_LOADENS17_INS18_ILi2ELi4ELi3EEES1B_NSY_INS5_IJS1C_SG_EEENS5_IJSG_SD_EEEEEEENS4_39AutoVectorizingCopyWithAssumedAlignmentILi128EEENS4_14SM90_TMA_STOREES25_S27_S27_EEEvvEEEEvNT_6ParamsE) ;  /* 0xffffff5804987950 */ /* 0x000fea0003c3ffff */
        .weak           $__internal_2_$__cuda_sm10x_tcgen05_guardrail_trap_unallocated_columns_being_dealloced
        .type           $__internal_2_$__cuda_sm10x_tcgen05_guardrail_trap_unallocated_columns_being_dealloced,@function
        .size           $__internal_2_$__cuda_sm10x_tcgen05_guardrail_trap_unallocated_columns_being_dealloced,(.L_x_180 - $__internal_2_$__cuda_sm10x_tcgen05_guardrail_trap_unallocated_columns_being_dealloced)
$__internal_2_$__cuda_sm10x_tcgen05_guardrail_trap_unallocated_columns_being_dealloced:
[----:B------:R-:W-:Y:S05]  /*a5a0*/  BPT.TRAP 0x1 ;  /* 0x000000040000795c */ /* 0x000fea0000300000 */
[----:B------:R-:W-:-:S04]  /*a5b0*/  HFMA2 R3, -RZ, RZ, 0, 0 ;  /* 0x00000000ff037431 */ /* 0x000fc800000001ff */
[----:B------:R-:W-:Y:S05]  /*a5c0*/  RET.REL.NODEC R2 `(_ZN7cutlass13device_kernelINS_4gemm6kernel13GemmUniversalIN4cute5tupleIJiiiiEEENS1_10collective13CollectiveMmaINS1_35MainloopSm100TmaUmmaWarpSpecializedILi5ELi2ELi4ENS5_IJNS4_1CILi2EEENSA_ILi4EEENSA_ILi1EEEEEEEENS5_IJNSA_ILi64EEENSA_ILi256EEENSA_ILi128EEEEEENS_12float_e5m2_tENS5_IJlSD_lEEESK_SL_NS4_8TiledMMAINS4_8MMA_AtomIJNS4_10MMA_TraitsINS4_19SM100_MMA_F8F6F4_SSEJSK_SK_fSG_SH_NS4_17integral_constantINS4_4UMMA5MajorELSS_0EEEST_NSQ_INSR_7ScaleInELSU_0EEESV_EEEEEENS4_6LayoutINS5_IJSD_SD_SD_EEENS5_IJNSA_ILi0EEES10_S10_EEEEENS5_IJNS4_10UnderscoreES13_S13_EEEEENS4_23SM90_TMA_LOAD_MULTICASTENS4_14ComposedLayoutINS4_7SwizzleILi3ELi4ELi3EEENS4_18smem_ptr_flag_bitsILi8EEENSY_INS5_IJNSA_ILi8EEESI_EEENS5_IJSI_SD_EEEEEEEvNS4_8identityES16_S1G_vS1H_EENS_8epilogue10collective18CollectiveEpilogueINS1J_23Sm100TmaWarpSpecializedILi4ELi2ELi32ELb0ELb0EEEJSJ_NS5_IJNSY_ISG_SD_EES1O_EEESK_SL_SK_SL_NS1J_6fusion15FusionCallbacksIS1N_NS1Q_17LinearCombinationISK_fSK_fLNS_15FloatRoundStyleE2EEESJ_S1P_JEEENS4_5SM1004TMEM4LOAD26SM100_TMEM_LOAD_16dp32b32xENS4_13SM90_TMA_LOADENS17_INS18_ILi2ELi4ELi3EEES1B_NSY_INS5_IJS1C_SG_EEENS5_IJSG_SD_EEEEEEENS4_39AutoVectorizingCopyWithAssumedAlignmentILi128EEENS4_14SM90_TMA_STOREES25_S27_S27_EEEvvEEEEvNT_6ParamsE) ;  /* 0xffffff58028c7950 */ /* 0x000fea0003c3ffff */
.L_x_179:
[----:B------:R-:W-:-:S00]  /*a5d0*/  BRA `(.L_x_179) ;  /* 0xfffffffc00fc7947 */ /* 0x000fc0000383ffff */
[----:B------:R-:W-:-:S00]  /*a5e0*/  NOP ;  /* 0x0000000000007918 */ /* 0x000fc00000000000 */
        /* <DEDUP_REMOVED lines=9> */
.L_x_180:


//--------------------- .nv.global.init           --------------------------
	.section	.nv.global.init,"aw",@progbits
.nv.global.init:
	.type		$str$27,@object
	.size		$str$27,($str$28 - $str$27)
$str$27:
        /*0000*/ 	.byte	0x28, 0x61, 0x64, 0x64, 0x72, 0x65, 0x73, 0x73, 0x20, 0x26, 0x20, 0x6d, 0x61, 0x73, 0x6b, 0x29
        /*0010*/ 	.byte	0x20, 0x3d, 0x3d, 0x20, 0x30, 0x00
	.type		$str$28,@object
	.size		$str$28,($str$26 - $str$28)
$str$28:
        /*0016*/ 	.byte	0x2f, 0x74, 0x6d, 0x70, 0x2f, 0x63, 0x75, 0x74, 0x6c, 0x61, 0x73, 0x73, 0x5f, 0x73, 0x77, 0x65
        /*0026*/ 	.byte	0x65, 0x70, 0x5f, 0x73, 0x72, 0x63, 0x2f, 0x69, 0x6e, 0x63, 0x6c, 0x75, 0x64, 0x65, 0x2f, 0x63
        /*0036*/ 	.byte	0x75, 0x74, 0x65, 0x2f, 0x70, 0x6f, 0x69, 0x6e, 0x74, 0x65, 0x72, 0x5f, 0x66, 0x6c, 0x61, 0x67
        /*0046*/ 	.byte	0x67, 0x65, 0x64, 0x2e, 0x68, 0x70, 0x70, 0x00
	.type		$str$26,@object
	.size		$str$26,($str$25 - $str$26)
$str$26:
        /*004e*/ 	.byte	0x2f, 0x74, 0x6d, 0x70, 0x2f, 0x63, 0x75, 0x74, 0x6c, 0x61, 0x73, 0x73, 0x5f, 0x73, 0x77, 0x65
        /*005e*/ 	.byte	0x65, 0x70, 0x5f, 0x73, 0x72, 0x63, 0x2f, 0x69, 0x6e, 0x63, 0x6c, 0x75, 0x64, 0x65, 0x2f, 0x63
        /*006e*/ 	.byte	0x75, 0x74, 0x65, 0x2f, 0x61, 0x74, 0x6f, 0x6d, 0x2f, 0x63, 0x6f, 0x70, 0x79, 0x5f, 0x74, 0x72
        /*007e*/ 	.byte	0x61, 0x69, 0x74, 0x73, 0x5f, 0x73, 0x6d, 0x31, 0x30, 0x30, 0x2e, 0x68, 0x70, 0x70, 0x00
	.type		$str$25,@object
	.size		$str$25,(__unnamed_1 - $str$25)
$str$25:
        /*008d*/ 	.byte	0x28, 0x28, 0x75, 0x69, 0x6e, 0x74, 0x33, 0x32, 0x5f, 0x74, 0x28, 0x74, 0x68, 0x72, 0x65, 0x61
        /*009d*/ 	.byte	0x64, 0x49, 0x64, 0x78, 0x2e, 0x78, 0x29, 0x20, 0x2f, 0x20, 0x33, 0x32, 0x29, 0x20, 0x25, 0x20
        /*00ad*/ 	.byte	0x34, 0x29, 0x20, 0x3d, 0x3d, 0x20, 0x28, 0x28, 0x28, 0x74, 0x6d, 0x65, 0x6d, 0x5f, 0x61, 0x64
        /*00bd*/ 	.byte	0x64, 0x72, 0x20, 0x3e, 0x3e, 0x20, 0x31, 0x36, 0x29, 0x20, 0x2f, 0x20, 0x33, 0x32, 0x29, 0x20
        /*00cd*/ 	.byte	0x25, 0x20, 0x34, 0x29, 0x00
	.type		__unnamed_1,@object
	.size		__unnamed_1,(__unnamed_2 - __unnamed_1)
__unnamed_1:
        /*00d2*/ 	.byte	0x61, 0x75, 0x74, 0x6f, 0x20, 0x63, 0x75, 0x74, 0x65, 0x3a, 0x3a, 0x61, 0x73, 0x5f, 0x70, 0x6f
        /* <DEDUP_REMOVED lines=24> */
        /*0262*/ 	.byte	0x3c, 0x34, 0x30, 0x39, 0x36, 0x3e, 0x3e, 0x3e, 0x3e, 0x5d, 0x00
	.type		__unnamed_2,@object
	.size		__unnamed_2,(__unnamed_3 - __unnamed_2)
__unnamed_2:
        /* <DEDUP_REMOVED lines=26> */
	.type		__unnamed_3,@object
	.size		__unnamed_3,(.L_3 - __unnamed_3)
__unnamed_3:
        /* <DEDUP_REMOVED lines=40> */
        /*0688*/ 	.byte	0x74, 0x65, 0x3a, 0x3a, 0x43, 0x3c, 0x30, 0x3e, 0x3e, 0x3e, 0x3e, 0x5d, 0x00
.L_3:


//--------------------- .nv.shared._ZN7cutlass13device_kernelINS_4gemm6kernel13GemmUniversalIN4cute5tupleIJiiiiEEENS1_10collective13CollectiveMmaINS1_35MainloopSm100TmaUmmaWarpSpecializedILi5ELi2ELi4ENS5_IJNS4_1CILi2EEENSA_ILi4EEENSA_ILi1EEEEEEEENS5_IJNSA_ILi64EEENSA_ILi256EEENSA_ILi128EEEEEENS_12float_e5m2_tENS5_IJlSD_lEEESK_SL_NS4_8TiledMMAINS4_8MMA_AtomIJNS4_10MMA_TraitsINS4_19SM100_MMA_F8F6F4_SSEJSK_SK_fSG_SH_NS4_17integral_constantINS4_4UMMA5MajorELSS_0EEEST_NSQ_INSR_7ScaleInELSU_0EEESV_EEEEEENS4_6LayoutINS5_IJSD_SD_SD_EEENS5_IJNSA_ILi0EEES10_S10_EEEEENS5_IJNS4_10UnderscoreES13_S13_EEEEENS4_23SM90_TMA_LOAD_MULTICASTENS4_14ComposedLayoutINS4_7SwizzleILi3ELi4ELi3EEENS4_18smem_ptr_flag_bitsILi8EEENSY_INS5_IJNSA_ILi8EEESI_EEENS5_IJSI_SD_EEEEEEEvNS4_8identityES16_S1G_vS1H_EENS_8epilogue10collective18CollectiveEpilogueINS1J_23Sm100TmaWarpSpecializedILi4ELi2ELi32ELb0ELb0EEEJSJ_NS5_IJNSY_ISG_SD_EES1O_EEESK_SL_SK_SL_NS1J_6fusion15FusionCallbacksIS1N_NS1Q_17LinearCombinationISK_fSK_fLNS_15FloatRoundStyleE2EEESJ_S1P_JEEENS4_5SM1004TMEM4LOAD26SM100_TMEM_LOAD_16dp32b32xENS4_13SM90_TMA_LOADENS17_INS18_ILi2ELi4ELi3EEES1B_NSY_INS5_IJS1C_SG_EEENS5_IJSG_SD_EEEEEEENS4_39AutoVectorizingCopyWithAssumedAlignmentILi128EEENS4_14SM90_TMA_STOREES25_S27_S27_EEEvvEEEEvNT_6ParamsE --------------------------
	.section	.nv.shared._ZN7cutlass13device_kernelINS_4gemm6kernel13GemmUniversalIN4cute5tupleIJiiiiEEENS1_10collective13CollectiveMmaINS1_35MainloopSm100TmaUmmaWarpSpecializedILi5ELi2ELi4ENS5_IJNS4_1CILi2EEENSA_ILi4EEENSA_ILi1EEEEEEEENS5_IJNSA_ILi64EEENSA_ILi256EEENSA_ILi128EEEEEENS_12float_e5m2_tENS5_IJlSD_lEEESK_SL_NS4_8TiledMMAINS4_8MMA_AtomIJNS4_10MMA_TraitsINS4_19SM100_MMA_F8F6F4_SSEJSK_SK_fSG_SH_NS4_17integral_constantINS4_4UMMA5MajorELSS_0EEEST_NSQ_INSR_7ScaleInELSU_0EEESV_EEEEEENS4_6LayoutINS5_IJSD_SD_SD_EEENS5_IJNSA_ILi0EEES10_S10_EEEEENS5_IJNS4_10UnderscoreES13_S13_EEEEENS4_23SM90_TMA_LOAD_MULTICASTENS4_14ComposedLayoutINS4_7SwizzleILi3ELi4ELi3EEENS4_18smem_ptr_flag_bitsILi8EEENSY_INS5_IJNSA_ILi8EEESI_EEENS5_IJSI_SD_EEEEEEEvNS4_8identityES16_S1G_vS1H_EENS_8epilogue10collective18CollectiveEpilogueINS1J_23Sm100TmaWarpSpecializedILi4ELi2ELi32ELb0ELb0EEEJSJ_NS5_IJNSY_ISG_SD_EES1O_EEESK_SL_SK_SL_NS1J_6fusion15FusionCallbacksIS1N_NS1Q_17LinearCombinationISK_fSK_fLNS_15FloatRoundStyleE2EEESJ_S1P_JEEENS4_5SM1004TMEM4LOAD26SM100_TMEM_LOAD_16dp32b32xENS4_13SM90_TMA_LOADENS17_INS18_ILi2ELi4ELi3EEES1B_NSY_INS5_IJS1C_SG_EEENS5_IJSG_SD_EEEEEEENS4_39AutoVectorizingCopyWithAssumedAlignmentILi128EEENS4_14SM90_TMA_STOREES25_S27_S27_EEEvvEEEEvNT_6ParamsE,"aw",@nobits
	.sectionflags	@""
	.align	16
	.zero		1024


//--------------------- .nv.shared.reserved.0     --------------------------
	.section	.nv.shared.reserved.0,"aw",@nobits
	.weak		__nv_reservedSMEM_offset_0_alias
	.size		__nv_reservedSMEM_offset_0_alias, 0, 64
	.other		__nv_reservedSMEM_offset_0_alias,@"STO_CUDA_RESERVED_SHARED STV_DEFAULT"
__nv_reservedSMEM_offset_0_alias:
	.zero		0
.nv.shared.reserved.0:
	.zero		64
	.weak		__nv_reservedSMEM_tcgen05_partition
	.type		__nv_reservedSMEM_tcgen05_partition,@object
	.size		__nv_reservedSMEM_tcgen05_partition,(.L_0 - __nv_reservedSMEM_tcgen05_partition)
__nv_reservedSMEM_tcgen05_partition:
	.zero		32
.L_0:


//--------------------- .nv.global                --------------------------
	.section	.nv.global,"aw",@nobits
.nv.global:
	.type		_ZN40_INTERNAL_18d9b7c4_4_k_cu_37c5d781_229444cute1_E,@object
	.size		_ZN40_INTERNAL_18d9b7c4_4_k_cu_37c5d781_229444cute1_E,(_ZN40_INTERNAL_18d9b7c4_4_k_cu_37c5d781_229444cuda3std3__45__cpo6cbeginE - _ZN40_INTERNAL_18d9b7c4_4_k_cu_37c5d781_229444cute1_E)
_ZN40_INTERNAL_18d9b7c4_4_k_cu_37c5d781_229444cute1_E:
	.zero		1
	.type		_ZN40_INTERNAL_18d9b7c4_4_k_cu_37c5d781_229444cuda3std3__45__cpo6cbeginE,@object
	.size		_ZN40_INTERNAL_18d9b7c4_4_k_cu_37c5d781_229444cuda3std3__45__cpo6cbeginE,(_ZN40_INTERNAL_18d9b7c4_4_k_cu_37c5d781_229444cuda3std3__48in_placeE - _ZN40_INTERNAL_18d9b7c4_4_k_cu_37c5d781_229444cuda3std3__45__cpo6cbeginE)
_ZN40_INTERNAL_18d9b7c4_4_k_cu_37c5d781_229444cuda3std3__45__cpo6cbeginE:
	.zero		1
	.type		_ZN40_INTERNAL_18d9b7c4_4_k_cu_37c5d781_229444cuda3std3__48in_placeE,@object
	.size		_ZN40_INTERNAL_18d9b7c4_4_k_cu_37c5d781_229444cuda3std3__48in_placeE,(_ZN40_INTERNAL_18d9b7c4_4_k_cu_37c5d781_229444cuda3std6ranges3__45__cpo9iter_moveE - _ZN40_INTERNAL_18d9b7c4_4_k_cu_37c5d781_229444cuda3std3__48in_placeE)
_ZN40_INTERNAL_18d9b7c4_4_k_cu_37c5d781_229444cuda3std3__48in_placeE:
	.zero		1
	.type		_ZN40_INTERNAL_18d9b7c4_4_k_cu_37c5d781_229444cuda3std6ranges3__45__cpo9iter_moveE,@object
	.size		_ZN40_INTERNAL_18d9b7c4_4_k_cu_37c5d781_229444cuda3std6ranges3__45__cpo9iter_moveE,(_ZN40_INTERNAL_18d9b7c4_4_k_cu_37c5d781_229444cuda3std3__45__cpo5beginE - _ZN40_INTERNAL_18d9b7c4_4_k_cu_37c5d781_229444cuda3std6ranges3__45__cpo9iter_moveE)
_ZN40_INTERNAL_18d9b7c4_4_k_cu_37c5d781_229444cuda3std6ranges3__45__cpo9iter_moveE:
	.zero		1
	.type		_ZN40_INTERNAL_18d9b7c4_4_k_cu_37c5d781_229444cuda3std3__45__cpo5beginE,@object
	.size		_ZN40_INTERNAL_18d9b7c4_4_k_cu_37c5d781_229444cuda3std3__45__cpo5beginE,(_ZN40_INTERNAL_18d9b7c4_4_k_cu_37c5d781_229444cuda3std3__442_GLOBAL__N__18d9b7c4_4_k_cu_37c5d781_229446ignoreE - _ZN40_INTERNAL_18d9b7c4_4_k_cu_37c5d781_229444cuda3std3__45__cpo5beginE)
_ZN40_INTERNAL_18d9b7c4_4_k_cu_37c5d781_229444cuda3std3__45__cpo5beginE:
	.zero		1
	.type		_ZN40_INTERNAL_18d9b7c4_4_k_cu_37c5d781_229444cuda3std3__442_GLOBAL__N__18d9b7c4_4_k_cu_37c5d781_229446ignoreE,@object
	.size		_ZN40_INTERNAL_18d9b7c4_4_k_cu_37c5d781_229444cuda3std3__442_GLOBAL__N__18d9b7c4_4_k_cu_37c5d781_229446ignoreE,(_ZN40_INTERNAL_18d9b7c4_4_k_cu_37c5d781_229444cute7productE - _ZN40_INTERNAL_18d9b7c4_4_k_cu_37c5d781_229444cuda3std3__442_GLOBAL__N__18d9b7c4_4_k_cu_37c5d781_229446ignoreE)
_ZN40_INTERNAL_18d9b7c4_4_k_cu_37c5d781_229444cuda3std3__442_GLOBAL__N__18d9b7c4_4_k_cu_37c5d781_229446ignoreE:
	.zero		1
	.type		_ZN40_INTERNAL_18d9b7c4_4_k_cu_37c5d781_229444cute7productE,@object
	.size		_ZN40_INTERNAL_18d9b7c4_4_k_cu_37c5d781_229444cute7productE,(_ZN40_INTERNAL_18d9b7c4_4_k_cu_37c5d781_229444cuda3std3__45__cpo3endE - _ZN40_INTERNAL_18d9b7c4_4_k_cu_37c5d781_229444cute7productE)
_ZN40_INTERNAL_18d9b7c4_4_k_cu_37c5d781_229444cute7productE:
	.zero		1
	.type		_ZN40_INTERNAL_18d9b7c4_4_k_cu_37c5d781_229444cuda3std3__45__cpo3endE,@object
	.size		_ZN40_INTERNAL_18d9b7c4_4_k_cu_37c5d781_229444cuda3std3__45__cpo3endE,(_ZN40_INTERNAL_18d9b7c4_4_k_cu_37c5d781_229444cuda3std3__419piecewise_constructE - _ZN40_INTERNAL_18d9b7c4_4_k_cu_37c5d781_229444cuda3std3__45__cpo3endE)
_ZN40_INTERNAL_18d9b7c4_4_k_cu_37c5d781_229444cuda3std3__45__cpo3endE:
	.zero		1
	.type		_ZN40_INTERNAL_18d9b7c4_4_k_cu_37c5d781_229444cuda3std3__419piecewise_constructE,@object
	.size		_ZN40_INTERNAL_18d9b7c4_4_k_cu_37c5d781_229444cuda3std3__419piecewise_constructE,(_ZN40_INTERNAL_18d9b7c4_4_k_cu_37c5d781_229444cuda3std3__45__cpo4cendE - _ZN40_INTERNAL_18d9b7c4_4_k_cu_37c5d781_229444cuda3std3__419piecewise_constructE)
_ZN40_INTERNAL_18d9b7c4_4_k_cu_37c5d781_229444cuda3std3__419piecewise_constructE:
	.zero		1
	.type		_ZN40_INTERNAL_18d9b7c4_4_k_cu_37c5d781_229444cuda3std3__45__cpo4cendE,@object
	.size		_ZN40_INTERNAL_18d9b7c4_4_k_cu_37c5d781_229444cuda3std3__45__cpo4cendE,(_ZN40_INTERNAL_18d9b7c4_4_k_cu_37c5d781_229444cuda3std6ranges3__45__cpo4swapE - _ZN40_INTERNAL_18d9b7c4_4_k_cu_37c5d781_229444cuda3std3__45__cpo4cendE)
_ZN40_INTERNAL_18d9b7c4_4_k_cu_37c5d781_229444cuda3std3__45__cpo4cendE:
	.zero		1
	.type		_ZN40_INTERNAL_18d9b7c4_4_k_cu_37c5d781_229444cuda3std6ranges3__45__cpo4swapE,@object
	.size		_ZN40_INTERNAL_18d9b7c4_4_k_cu_37c5d781_229444cuda3std6ranges3__45__cpo4swapE,(.L_11 - _ZN40_INTERNAL_18d9b7c4_4_k_cu_37c5d781_229444cuda3std6ranges3__45__cpo4swapE)
_ZN40_INTERNAL_18d9b7c4_4_k_cu_37c5d781_229444cuda3std6ranges3__45__cpo4swapE:
	.zero		1
.L_11:


//--------------------- .nv.constant0._ZN7cutlass13device_kernelINS_4gemm6kernel13GemmUniversalIN4cute5tupleIJiiiiEEENS1_10collective13CollectiveMmaINS1_35MainloopSm100TmaUmmaWarpSpecializedILi5ELi2ELi4ENS5_IJNS4_1CILi2EEENSA_ILi4EEENSA_ILi1EEEEEEEENS5_IJNSA_ILi64EEENSA_ILi256EEENSA_ILi128EEEEEENS_12float_e5m2_tENS5_IJlSD_lEEESK_SL_NS4_8TiledMMAINS4_8MMA_AtomIJNS4_10MMA_TraitsINS4_19SM100_MMA_F8F6F4_SSEJSK_SK_fSG_SH_NS4_17integral_constantINS4_4UMMA5MajorELSS_0EEEST_NSQ_INSR_7ScaleInELSU_0EEESV_EEEEEENS4_6LayoutINS5_IJSD_SD_SD_EEENS5_IJNSA_ILi0EEES10_S10_EEEEENS5_IJNS4_10UnderscoreES13_S13_EEEEENS4_23SM90_TMA_LOAD_MULTICASTENS4_14ComposedLayoutINS4_7SwizzleILi3ELi4ELi3EEENS4_18smem_ptr_flag_bitsILi8EEENSY_INS5_IJNSA_ILi8EEESI_EEENS5_IJSI_SD_EEEEEEEvNS4_8identityES16_S1G_vS1H_EENS_8epilogue10collective18CollectiveEpilogueINS1J_23Sm100TmaWarpSpecializedILi4ELi2ELi32ELb0ELb0EEEJSJ_NS5_IJNSY_ISG_SD_EES1O_EEESK_SL_SK_SL_NS1J_6fusion15FusionCallbacksIS1N_NS1Q_17LinearCombinationISK_fSK_fLNS_15FloatRoundStyleE2EEESJ_S1P_JEEENS4_5SM1004TMEM4LOAD26SM100_TMEM_LOAD_16dp32b32xENS4_13SM90_TMA_LOADENS17_INS18_ILi2ELi4ELi3EEES1B_NSY_INS5_IJS1C_SG_EEENS5_IJSG_SD_EEEEEEENS4_39AutoVectorizingCopyWithAssumedAlignmentILi128EEENS4_14SM90_TMA_STOREES25_S27_S27_EEEvvEEEEvNT_6ParamsE --------------------------
	.section	.nv.constant0._ZN7cutlass13device_kernelINS_4gemm6kernel13GemmUniversalIN4cute5tupleIJiiiiEEENS1_10collective13CollectiveMmaINS1_35MainloopSm100TmaUmmaWarpSpecializedILi5ELi2ELi4ENS5_IJNS4_1CILi2EEENSA_ILi4EEENSA_ILi1EEEEEEEENS5_IJNSA_ILi64EEENSA_ILi256EEENSA_ILi128EEEEEENS_12float_e5m2_tENS5_IJlSD_lEEESK_SL_NS4_8TiledMMAINS4_8MMA_AtomIJNS4_10MMA_TraitsINS4_19SM100_MMA_F8F6F4_SSEJSK_SK_fSG_SH_NS4_17integral_constantINS4_4UMMA5MajorELSS_0EEEST_NSQ_INSR_7ScaleInELSU_0EEESV_EEEEEENS4_6LayoutINS5_IJSD_SD_SD_EEENS5_IJNSA_ILi0EEES10_S10_EEEEENS5_IJNS4_10UnderscoreES13_S13_EEEEENS4_23SM90_TMA_LOAD_MULTICASTENS4_14ComposedLayoutINS4_7SwizzleILi3ELi4ELi3EEENS4_18smem_ptr_flag_bitsILi8EEENSY_INS5_IJNSA_ILi8EEESI_EEENS5_IJSI_SD_EEEEEEEvNS4_8identityES16_S1G_vS1H_EENS_8epilogue10collective18CollectiveEpilogueINS1J_23Sm100TmaWarpSpecializedILi4ELi2ELi32ELb0ELb0EEEJSJ_NS5_IJNSY_ISG_SD_EES1O_EEESK_SL_SK_SL_NS1J_6fusion15FusionCallbacksIS1N_NS1Q_17LinearCombinationISK_fSK_fLNS_15FloatRoundStyleE2EEESJ_S1P_JEEENS4_5SM1004TMEM4LOAD26SM100_TMEM_LOAD_16dp32b32xENS4_13SM90_TMA_LOADENS17_INS18_ILi2ELi4ELi3EEES1B_NSY_INS5_IJS1C_SG_EEENS5_IJSG_SD_EEEEEEENS4_39AutoVectorizingCopyWithAssumedAlignmentILi128EEENS4_14SM90_TMA_STOREES25_S27_S27_EEEvvEEEEvNT_6ParamsE,"a",@progbits
	.sectionflags	@""
	.align	4
.nv.constant0._ZN7cutlass13device_kernelINS_4gemm6kernel13GemmUniversalIN4cute5tupleIJiiiiEEENS1_10collective13CollectiveMmaINS1_35MainloopSm100TmaUmmaWarpSpecializedILi5ELi2ELi4ENS5_IJNS4_1CILi2EEENSA_ILi4EEENSA_ILi1EEEEEEEENS5_IJNSA_ILi64EEENSA_ILi256EEENSA_ILi128EEEEEENS_12float_e5m2_tENS5_IJlSD_lEEESK_SL_NS4_8TiledMMAINS4_8MMA_AtomIJNS4_10MMA_TraitsINS4_19SM100_MMA_F8F6F4_SSEJSK_SK_fSG_SH_NS4_17integral_constantINS4_4UMMA5MajorELSS_0EEEST_NSQ_INSR_7ScaleInELSU_0EEESV_EEEEEENS4_6LayoutINS5_IJSD_SD_SD_EEENS5_IJNSA_ILi0EEES10_S10_EEEEENS5_IJNS4_10UnderscoreES13_S13_EEEEENS4_23SM90_TMA_LOAD_MULTICASTENS4_14ComposedLayoutINS4_7SwizzleILi3ELi4ELi3EEENS4_18smem_ptr_flag_bitsILi8EEENSY_INS5_IJNSA_ILi8EEESI_EEENS5_IJSI_SD_EEEEEEEvNS4_8identityES16_S1G_vS1H_EENS_8epilogue10collective18CollectiveEpilogueINS1J_23Sm100TmaWarpSpecializedILi4ELi2ELi32ELb0ELb0EEEJSJ_NS5_IJNSY_ISG_SD_EES1O_EEESK_SL_SK_SL_NS1J_6fusion15FusionCallbacksIS1N_NS1Q_17LinearCombinationISK_fSK_fLNS_15FloatRoundStyleE2EEESJ_S1P_JEEENS4_5SM1004TMEM4LOAD26SM100_TMEM_LOAD_16dp32b32xENS4_13SM90_TMA_LOADENS17_INS18_ILi2ELi4ELi3EEES1B_NSY_INS5_IJS1C_SG_EEENS5_IJSG_SD_EEEEEEENS4_39AutoVectorizingCopyWithAssumedAlignmentILi128EEENS4_14SM90_TMA_STOREES25_S27_S27_EEEvvEEEEvNT_6ParamsE:
	.zero		2944


//--------------------- SYMBOLS --------------------------

	.type		.nv.reservedSmem.offset0,@object
	.size		.nv.reservedSmem.offset0,0x4
	.type		.nv.reservedSmem.cap,@object
	.size		.nv.reservedSmem.cap,0x4
	.type		__assertfail,@function
